// auto-generated by cutlass_sweep.gemm — config: {"arch": "sm_90", "cluster_m": 1, "cluster_n": 1, "dtype": "e5m2", "stages": 4, "tile_k": 64, "tile_m": 128, "tile_n": 128}
#include "cutlass/cutlass.h"
#include "cutlass/gemm/collective/collective_builder.hpp"
#include "cutlass/gemm/device/gemm_universal_adapter.h"
#include "cutlass/gemm/kernel/gemm_universal.hpp"
#include "cutlass/epilogue/collective/collective_builder.hpp"

using ElemA = cutlass::float_e5m2_t;
using ElemB = cutlass::float_e5m2_t;
using ElemCD = cutlass::float_e5m2_t;
using Acc  = float;
using TileShape    = cute::Shape<cute::_128, cute::_128, cute::_64>;
using ClusterShape = cute::Shape<cute::_1, cute::_1, cute::_1>;

using CollectiveEpilogue = typename cutlass::epilogue::collective::CollectiveBuilder<
    cutlass::arch::Sm90, cutlass::arch::OpClassTensorOp,
    TileShape, ClusterShape,
    cutlass::epilogue::collective::EpilogueTileAuto,
    Acc, Acc,
    ElemCD, cutlass::layout::RowMajor, 128 / cutlass::sizeof_bits<ElemCD>::value,
    ElemCD, cutlass::layout::RowMajor, 128 / cutlass::sizeof_bits<ElemCD>::value,
    cutlass::epilogue::collective::EpilogueScheduleAuto
  >::CollectiveOp;

using CollectiveMainloop = typename cutlass::gemm::collective::CollectiveBuilder<
    cutlass::arch::Sm90, cutlass::arch::OpClassTensorOp,
    ElemA, cutlass::layout::RowMajor, 128 / cutlass::sizeof_bits<ElemA>::value,
    ElemB, cutlass::layout::ColumnMajor, 128 / cutlass::sizeof_bits<ElemB>::value,
    Acc,
    TileShape, ClusterShape,
    cutlass::gemm::collective::StageCount<4>,
    cutlass::gemm::collective::KernelScheduleAuto
  >::CollectiveOp;

using GemmKernel = cutlass::gemm::kernel::GemmUniversal<
    cute::Shape<int,int,int,int>,
    CollectiveMainloop,
    CollectiveEpilogue
>;
using Gemm = cutlass::gemm::device::GemmUniversalAdapter<GemmKernel>;

// Force the device kernel symbol into the cubin without needing a host main.
auto* _anchor = &cutlass::device_kernel<GemmKernel>;


// ===== COMPILED SASS (sm_90a) =====

	.target	sm_90a

	.elftype	@"ET_EXEC"


//--------------------- .note.nv.tkinfo           --------------------------
	.section	.note.nv.tkinfo,"",@"SHT_NOTE"
	.sectionflags	@"SHF_NOTE_NV_TKINFO"
	.tkinfo
        /*0018*/ 	.word	0x00000002
        /*0030*/ 	.string	""
        /*0030*/ 	.string	"ptxas"
        /*0030*/ 	.string	"Cuda compilation tools, release 13.0, V13.0.88"
        /*0030*/ 	.string	"Build cuda_13.0.r13.0/compiler.36424714_0"
        /*0030*/ 	.string	"-arch sm_90a -m 64 "



//--------------------- .note.nv.cuinfo           --------------------------
	.section	.note.nv.cuinfo,"",@"SHT_NOTE"
	.sectionflags	@"SHF_NOTE_NV_CUINFO"
        /*0018*/ 	.short	0x0002
        /*001a*/ 	.short	0x005a
        /*001c*/ 	.short	0x0082
	.zero		2


//--------------------- .nv.info                  --------------------------
	.section	.nv.info,"",@"SHT_CUDA_INFO"
	.align	4


	//----- nvinfo : EIATTR_REGCOUNT
	.align		4
        /*0000*/ 	.byte	0x04, 0x2f
        /*0002*/ 	.short	(.L_12 - .L_11)
	.align		4
.L_11:
        /*0004*/ 	.word	index@(_ZN7cutlass13device_kernelINS_4gemm6kernel13GemmUniversalIN4cute5tupleIJiiiiEEENS1_10collective13CollectiveMmaINS1_37MainloopSm90TmaGmmaWarpSpecializedFP8ILi4ENS5_IJNS4_1CILi1EEESB_SB_EEENS1_35KernelTmaWarpSpecializedCooperativeEEENS5_IJNSA_ILi128EEESF_NSA_ILi64EEEEEENS_12float_e5m2_tENS5_IJlSB_lEEESI_SJ_NS4_8TiledMMAINS4_8MMA_AtomIJNS4_4SM904GMMA31MMA_64x128x32_F32E5M2E5M2_SS_TNILNSN_7ScaleInE1ELSP_1EEEEEENS4_6LayoutINS5_IJNSA_ILi2EEESB_SB_EEENS5_IJSB_NSA_ILi0EEESV_EEEEENS5_IJNS4_10UnderscoreESY_SY_EEEEENS4_13SM90_TMA_LOADENS4_14ComposedLayoutINS4_7SwizzleILi2ELi4ELi3EEENS4_18smem_ptr_flag_bitsILi8EEENSS_INS5_IJNSA_ILi8EEESG_EEENS5_IJSG_SB_EEEEEEEvNS4_8identityES11_S1B_vS1C_EENS_8epilogue10collective6detail29Sm90TmaWarpSpecializedAdapterINS1F_15DefaultEpilogueISI_SJ_SJ_NS1E_6thread17LinearCombinationISI_Li1EffLNS1J_9ScaleType4KindE0ELNS_15FloatRoundStyleE2ESI_EENS1_15EpilogueDefaultEEEEEvvEEEEvNT_6ParamsE)
        /*0008*/ 	.word	0x000000a8


	//----- nvinfo : EIATTR_FRAME_SIZE
	.align		4
.L_12:
        /*000c*/ 	.byte	0x04, 0x11
        /*000e*/ 	.short	(.L_14 - .L_13)
	.align		4
.L_13:
        /*0010*/ 	.word	index@(_ZN7cutlass13device_kernelINS_4gemm6kernel13GemmUniversalIN4cute5tupleIJiiiiEEENS1_10collective13CollectiveMmaINS1_37MainloopSm90TmaGmmaWarpSpecializedFP8ILi4ENS5_IJNS4_1CILi1EEESB_SB_EEENS1_35KernelTmaWarpSpecializedCooperativeEEENS5_IJNSA_ILi128EEESF_NSA_ILi64EEEEEENS_12float_e5m2_tENS5_IJlSB_lEEESI_SJ_NS4_8TiledMMAINS4_8MMA_AtomIJNS4_4SM904GMMA31MMA_64x128x32_F32E5M2E5M2_SS_TNILNSN_7ScaleInE1ELSP_1EEEEEENS4_6LayoutINS5_IJNSA_ILi2EEESB_SB_EEENS5_IJSB_NSA_ILi0EEESV_EEEEENS5_IJNS4_10UnderscoreESY_SY_EEEEENS4_13SM90_TMA_LOADENS4_14ComposedLayoutINS4_7SwizzleILi2ELi4ELi3EEENS4_18smem_ptr_flag_bitsILi8EEENSS_INS5_IJNSA_ILi8EEESG_EEENS5_IJSG_SB_EEEEEEEvNS4_8identityES11_S1B_vS1C_EENS_8epilogue10collective6detail29Sm90TmaWarpSpecializedAdapterINS1F_15DefaultEpilogueISI_SJ_SJ_NS1E_6thread17LinearCombinationISI_Li1EffLNS1J_9ScaleType4KindE0ELNS_15FloatRoundStyleE2ESI_EENS1_15EpilogueDefaultEEEEEvvEEEEvNT_6ParamsE)
        /*0014*/ 	.word	0x00000000


	//----- nvinfo : EIATTR_MIN_STACK_SIZE
	.align		4
.L_14:
        /*0018*/ 	.byte	0x04, 0x12
        /*001a*/ 	.short	(.L_16 - .L_15)
	.align		4
.L_15:
        /*001c*/ 	.word	index@(_ZN7cutlass13device_kernelINS_4gemm6kernel13GemmUniversalIN4cute5tupleIJiiiiEEENS1_10collective13CollectiveMmaINS1_37MainloopSm90TmaGmmaWarpSpecializedFP8ILi4ENS5_IJNS4_1CILi1EEESB_SB_EEENS1_35KernelTmaWarpSpecializedCooperativeEEENS5_IJNSA_ILi128EEESF_NSA_ILi64EEEEEENS_12float_e5m2_tENS5_IJlSB_lEEESI_SJ_NS4_8TiledMMAINS4_8MMA_AtomIJNS4_4SM904GMMA31MMA_64x128x32_F32E5M2E5M2_SS_TNILNSN_7ScaleInE1ELSP_1EEEEEENS4_6LayoutINS5_IJNSA_ILi2EEESB_SB_EEENS5_IJSB_NSA_ILi0EEESV_EEEEENS5_IJNS4_10UnderscoreESY_SY_EEEEENS4_13SM90_TMA_LOADENS4_14ComposedLayoutINS4_7SwizzleILi2ELi4ELi3EEENS4_18smem_ptr_flag_bitsILi8EEENSS_INS5_IJNSA_ILi8EEESG_EEENS5_IJSG_SB_EEEEEEEvNS4_8identityES11_S1B_vS1C_EENS_8epilogue10collective6detail29Sm90TmaWarpSpecializedAdapterINS1F_15DefaultEpilogueISI_SJ_SJ_NS1E_6thread17LinearCombinationISI_Li1EffLNS1J_9ScaleType4KindE0ELNS_15FloatRoundStyleE2ESI_EENS1_15EpilogueDefaultEEEEEvvEEEEvNT_6ParamsE)
        /*0020*/ 	.word	0x00000000
.L_16:


//--------------------- .nv.compat                --------------------------
	.section	.nv.compat,"",@"SHT_CUDA_COMPAT_INFO"
	.align	4
        /*0000*/ 	.byte	0x02, 0x09, 0x01, 0x00, 0x02, 0x02, 0x04, 0x00, 0x02, 0x05, 0x05, 0x00, 0x03, 0x07, 0x01, 0x01
        /*0010*/ 	.byte	0x02, 0x03, 0x01, 0x00, 0x02, 0x06, 0x01, 0x00, 0x04, 0x0b, 0x08, 0x00, 0x00, 0x00, 0x00, 0x00
        /*0020*/ 	.byte	0x00, 0x00, 0x00, 0x00


//--------------------- .nv.info._ZN7cutlass13device_kernelINS_4gemm6kernel13GemmUniversalIN4cute5tupleIJiiiiEEENS1_10collective13CollectiveMmaINS1_37MainloopSm90TmaGmmaWarpSpecializedFP8ILi4ENS5_IJNS4_1CILi1EEESB_SB_EEENS1_35KernelTmaWarpSpecializedCooperativeEEENS5_IJNSA_ILi128EEESF_NSA_ILi64EEEEEENS_12float_e5m2_tENS5_IJlSB_lEEESI_SJ_NS4_8TiledMMAINS4_8MMA_AtomIJNS4_4SM904GMMA31MMA_64x128x32_F32E5M2E5M2_SS_TNILNSN_7ScaleInE1ELSP_1EEEEEENS4_6LayoutINS5_IJNSA_ILi2EEESB_SB_EEENS5_IJSB_NSA_ILi0EEESV_EEEEENS5_IJNS4_10UnderscoreESY_SY_EEEEENS4_13SM90_TMA_LOADENS4_14ComposedLayoutINS4_7SwizzleILi2ELi4ELi3EEENS4_18smem_ptr_flag_bitsILi8EEENSS_INS5_IJNSA_ILi8EEESG_EEENS5_IJSG_SB_EEEEEEEvNS4_8identityES11_S1B_vS1C_EENS_8epilogue10collective6detail29Sm90TmaWarpSpecializedAdapterINS1F_15DefaultEpilogueISI_SJ_SJ_NS1E_6thread17LinearCombinationISI_Li1EffLNS1J_9ScaleType4KindE0ELNS_15FloatRoundStyleE2ESI_EENS1_15EpilogueDefaultEEEEEvvEEEEvNT_6ParamsE --------------------------
	.section	.nv.info._ZN7cutlass13device_kernelINS_4gemm6kernel13GemmUniversalIN4cute5tupleIJiiiiEEENS1_10collective13CollectiveMmaINS1_37MainloopSm90TmaGmmaWarpSpecializedFP8ILi4ENS5_IJNS4_1CILi1EEESB_SB_EEENS1_35KernelTmaWarpSpecializedCooperativeEEENS5_IJNSA_ILi128EEESF_NSA_ILi64EEEEEENS_12float_e5m2_tENS5_IJlSB_lEEESI_SJ_NS4_8TiledMMAINS4_8MMA_AtomIJNS4_4SM904GMMA31MMA_64x128x32_F32E5M2E5M2_SS_TNILNSN_7ScaleInE1ELSP_1EEEEEENS4_6LayoutINS5_IJNSA_ILi2EEESB_SB_EEENS5_IJSB_NSA_ILi0EEESV_EEEEENS5_IJNS4_10UnderscoreESY_SY_EEEEENS4_13SM90_TMA_LOADENS4_14ComposedLayoutINS4_7SwizzleILi2ELi4ELi3EEENS4_18smem_ptr_flag_bitsILi8EEENSS_INS5_IJNSA_ILi8EEESG_EEENS5_IJSG_SB_EEEEEEEvNS4_8identityES11_S1B_vS1C_EENS_8epilogue10collective6detail29Sm90TmaWarpSpecializedAdapterINS1F_15DefaultEpilogueISI_SJ_SJ_NS1E_6thread17LinearCombinationISI_Li1EffLNS1J_9ScaleType4KindE0ELNS_15FloatRoundStyleE2ESI_EENS1_15EpilogueDefaultEEEEEvvEEEEvNT_6ParamsE,"",@"SHT_CUDA_INFO"
	.sectionflags	@""
	.align	4


	//----- nvinfo : EIATTR_CUDA_API_VERSION
	.align		4
        /*0000*/ 	.byte	0x04, 0x37
        /*0002*/ 	.short	(.L_18 - .L_17)
.L_17:
        /*0004*/ 	.word	0x00000082


	//----- nvinfo : EIATTR_KPARAM_INFO
	.align		4
.L_18:
        /*0008*/ 	.byte	0x04, 0x17
        /*000a*/ 	.short	(.L_20 - .L_19)
.L_19:
        /*000c*/ 	.word	0x00000000
        /*0010*/ 	.short	0x0000
        /*0012*/ 	.short	0x0070
        /*0014*/ 	.byte	0x00, 0xf0, 0x01, 0x10


	//----- nvinfo : EIATTR_SPARSE_MMA_MASK
	.align		4
.L_20:
        /*0018*/ 	.byte	0x03, 0x50
        /*001a*/ 	.short	0x0000


	//----- nvinfo : EIATTR_MAXREG_COUNT
	.align		4
        /*001c*/ 	.byte	0x03, 0x1b
        /*001e*/ 	.short	0x00a8


	//----- nvinfo : EIATTR_NUM_BARRIERS
	.align		4
        /*0020*/ 	.byte	0x02, 0x4c
        /*0022*/ 	.byte	0x01
	.zero		1


	//----- nvinfo : EIATTR_MERCURY_ISA_VERSION
	.align		4
        /*0024*/ 	.byte	0x03, 0x5f
        /*0026*/ 	.short	0x0101


	//----- nvinfo : EIATTR_INT_WARP_WIDE_INSTR_OFFSETS
	.align		4
        /*0028*/ 	.byte	0x04, 0x31
        /*002a*/ 	.short	(.L_22 - .L_21)


	//   ....[0]....
.L_21:
        /*002c*/ 	.word	0x000003d0


	//   ....[1]....
        /*0030*/ 	.word	0x000003e0


	//   ....[2]....
        /*0034*/ 	.word	0x000004d0


	//----- nvinfo : EIATTR_COOP_GROUP_MASK_REGIDS
	.align		4
.L_22:
        /*0038*/ 	.byte	0x04, 0x29
        /*003a*/ 	.short	(.L_24 - .L_23)


	//   ....[0]....
.L_23:
        /*003c*/ 	.word	0xffffffff


	//   ....[1]....
        /*0040*/ 	.word	0xffffffff


	//   ....[2]....
        /*0044*/ 	.word	0xffffffff


	//   ....[3]....
        /*0048*/ 	.word	0xffffffff


	//   ....[4]....
        /*004c*/ 	.word	0xffffffff


	//----- nvinfo : EIATTR_COOP_GROUP_INSTR_OFFSETS
	.align		4
.L_24:
        /*0050*/ 	.byte	0x04, 0x28
        /*0052*/ 	.short	(.L_26 - .L_25)


	//   ....[0]....
.L_25:
        /*0054*/ 	.word	0x00000060


	//   ....[1]....
        /*0058*/ 	.word	0x00000070


	//   ....[2]....
        /*005c*/ 	.word	0x00000130


	//   ....[3]....
        /*0060*/ 	.word	0x000002c0


	//   ....[4]....
        /*0064*/ 	.word	0x00000fc0


	//----- nvinfo : EIATTR_REG_RECONFIG
	.align		4
.L_26:
        /*0068*/ 	.byte	0x01, 0x54
	.zero		2


	//----- nvinfo : EIATTR_MBARRIER_INSTR_OFFSETS
	.align		4
        /*006c*/ 	.byte	0x04, 0x39
        /*006e*/ 	.short	(.L_28 - .L_27)


	//   ....[0]....
.L_27:
        /*0070*/ 	.word	0x00000230
        /*0074*/ 	.word	0x000000ff
        /*0078*/ 	.word	0x00000000
        /*007c*/ 	.short	0x0100
        /*007e*/ 	.byte	0x08
	.zero		1


	//   ....[1]....
        /*0080*/ 	.word	0x00000240
        /*0084*/ 	.word	0x000000ff
        /*0088*/ 	.word	0x00000020
        /*008c*/ 	.short	0x0100
        /*008e*/ 	.byte	0x08
	.zero		1


	//   ....[2]....
        /*0090*/ 	.word	0x00000250
        /*0094*/ 	.word	0x000000ff
        /*0098*/ 	.word	0x00000008
        /*009c*/ 	.short	0x0100
        /*009e*/ 	.byte	0x08
	.zero		1


	//   ....[3]....
        /*00a0*/ 	.word	0x00000260
        /*00a4*/ 	.word	0x000000ff
        /*00a8*/ 	.word	0x00000028
        /*00ac*/ 	.short	0x0100
        /*00ae*/ 	.byte	0x08
	.zero		1


	//   ....[4]....
        /*00b0*/ 	.word	0x00000270
        /*00b4*/ 	.word	0x000000ff
        /*00b8*/ 	.word	0x00000010
        /*00bc*/ 	.short	0x0100
        /*00be*/ 	.byte	0x08
	.zero		1


	//   ....[5]....
        /*00c0*/ 	.word	0x00000280
        /*00c4*/ 	.word	0x000000ff
        /*00c8*/ 	.word	0x00000030
        /*00cc*/ 	.short	0x0100
        /*00ce*/ 	.byte	0x08
	.zero		1


	//   ....[6]....
        /*00d0*/ 	.word	0x00000290
        /*00d4*/ 	.word	0x000000ff
        /*00d8*/ 	.word	0x00000018
        /*00dc*/ 	.short	0x0100
        /*00de*/ 	.byte	0x08
	.zero		1


	//   ....[7]....
        /*00e0*/ 	.word	0x000002a0
        /*00e4*/ 	.word	0x000000ff
        /*00e8*/ 	.word	0x00000038
        /*00ec*/ 	.short	0x0100
        /*00ee*/ 	.byte	0x08
	.zero		1


	//   ....[8]....
        /*00f0*/ 	.word	0x00000520
        /*00f4*/ 	.word	0x000000ff
        /*00f8*/ 	.word	0x00000050
        /*00fc*/ 	.short	0x0100
        /*00fe*/ 	.byte	0x06
	.zero		1


	//   ....[9]....
        /*0100*/ 	.word	0x00000580
        /*0104*/ 	.word	0x000000ff
        /*0108*/ 	.word	0x00000058
        /*010c*/ 	.short	0x0100
        /*010e*/ 	.byte	0x06
	.zero		1


	//   ....[10]....
        /*0110*/ 	.word	0x000014f0
        /*0114*/ 	.word	0x000000ff
        /*0118*/ 	.word	0x00000000
        /*011c*/ 	.short	0x010a
        /*011e*/ 	.byte	0x06
	.zero		1


	//   ....[11]....
        /*0120*/ 	.word	0x00001530
        /*0124*/ 	.word	0x000000ff
        /*0128*/ 	.word	0x00000000
        /*012c*/ 	.short	0x010a
        /*012e*/ 	.byte	0x06
	.zero		1


	//   ....[12]....
        /*0130*/ 	.word	0x00001e60
        /*0134*/ 	.word	0x000000ff
        /*0138*/ 	.word	0x00000000
        /*013c*/ 	.short	0x010a
        /*013e*/ 	.byte	0x0c
	.zero		1


	//   ....[13]....
        /*0140*/ 	.word	0x00001ea0
        /*0144*/ 	.word	0x000000ff
        /*0148*/ 	.word	0x00000000
        /*014c*/ 	.short	0x010a
        /*014e*/ 	.byte	0x0c
	.zero		1


	//   ....[14]....
        /*0150*/ 	.word	0x000024d0
        /*0154*/ 	.word	0x000000ff
        /*0158*/ 	.word	0x00000000
        /*015c*/ 	.short	0x0101
        /*015e*/ 	.byte	0x08
	.zero		1


	//   ....[15]....
        /*0160*/ 	.word	0x00002b00
        /*0164*/ 	.word	0x000000ff
        /*0168*/ 	.word	0x00000000
        /*016c*/ 	.short	0x0101
        /*016e*/ 	.byte	0x06
	.zero		1


	//   ....[16]....
        /*0170*/ 	.word	0x000084a0
        /*0174*/ 	.word	0x00000012
        /*0178*/ 	.word	0x00000020
        /*017c*/ 	.short	0x010a
        /*017e*/ 	.byte	0x3f
	.zero		1


	//   ....[17]....
        /*0180*/ 	.word	0x00008850
        /*0184*/ 	.word	0x00000006
        /*0188*/ 	.word	0x00000058
        /*018c*/ 	.short	0x0101
        /*018e*/ 	.byte	0x3f
	.zero		1


	//   ....[18]....
        /*0190*/ 	.word	0x00008f40
        /*0194*/ 	.word	0x00000007
        /*0198*/ 	.word	0x00000000
        /*019c*/ 	.short	0x010a
        /*019e*/ 	.byte	0x3f
	.zero		1


	//   ....[19]....
        /*01a0*/ 	.word	0x00008fc0
        /*01a4*/ 	.word	0x00000009
        /*01a8*/ 	.word	0x00000000
        /*01ac*/ 	.short	0x010a
        /*01ae*/ 	.byte	0x3f
	.zero		1


	//   ....[20]....
        /*01b0*/ 	.word	0x00009050
        /*01b4*/ 	.word	0x00000006
        /*01b8*/ 	.word	0x00000000
        /*01bc*/ 	.short	0x010a
        /*01be*/ 	.byte	0x3f
	.zero		1


	//   ....[21]....
        /*01c0*/ 	.word	0x000090e0
        /*01c4*/ 	.word	0x00000003
        /*01c8*/ 	.word	0x00000000
        /*01cc*/ 	.short	0x010a
        /*01ce*/ 	.byte	0x3f
	.zero		1


	//   ....[22]....
        /*01d0*/ 	.word	0x00009150
        /*01d4*/ 	.word	0x0000000b
        /*01d8*/ 	.word	0x00000000
        /*01dc*/ 	.short	0x010a
        /*01de*/ 	.byte	0x3f
	.zero		1


	//   ....[23]....
        /*01e0*/ 	.word	0x000091b0
        /*01e4*/ 	.word	0x0000008c
        /*01e8*/ 	.word	0x00000000
        /*01ec*/ 	.short	0x010a
        /*01ee*/ 	.byte	0x3f
	.zero		1


	//   ....[24]....
        /*01f0*/ 	.word	0x00009280
        /*01f4*/ 	.word	0x00000012
        /*01f8*/ 	.word	0x00000020
        /*01fc*/ 	.short	0x010a
        /*01fe*/ 	.byte	0x3f
	.zero		1


	//   ....[25]....
        /*0200*/ 	.word	0x00009360
        /*0204*/ 	.word	0x00000007
        /*0208*/ 	.word	0x00000000
        /*020c*/ 	.short	0x010a
        /*020e*/ 	.byte	0x3f
	.zero		1


	//   ....[26]....
        /*0210*/ 	.word	0x000093b0
        /*0214*/ 	.word	0x00000009
        /*0218*/ 	.word	0x00000000
        /*021c*/ 	.short	0x010a
        /*021e*/ 	.byte	0x3f
	.zero		1


	//   ....[27]....
        /*0220*/ 	.word	0x00009400
        /*0224*/ 	.word	0x00000006
        /*0228*/ 	.word	0x00000000
        /*022c*/ 	.short	0x010a
        /*022e*/ 	.byte	0x3f
	.zero		1


	//----- nvinfo : EIATTR_NUM_MBARRIERS
	.align		4
.L_28:
        /*0230*/ 	.byte	0x03, 0x38
        /*0232*/ 	.short	0x000a


	//----- nvinfo : EIATTR_EXIT_INSTR_OFFSETS
	.align		4
        /*0234*/ 	.byte	0x04, 0x1c
        /*0236*/ 	.short	(.L_30 - .L_29)


	//   ....[0]....
.L_29:
        /*0238*/ 	.word	0x000005d0


	//   ....[1]....
        /*023c*/ 	.word	0x00000e90


	//   ....[2]....
        /*0240*/ 	.word	0x00007b10


	//   ....[3]....
        /*0244*/ 	.word	0x00008140


	//   ....[4]....
        /*0248*/ 	.word	0x00009130


	//----- nvinfo : EIATTR_MAX_THREADS
	.align		4
.L_30:
        /*024c*/ 	.byte	0x04, 0x05
        /*024e*/ 	.short	(.L_32 - .L_31)
.L_31:
        /*0250*/ 	.word	0x00000180
        /*0254*/ 	.word	0x00000001
        /*0258*/ 	.word	0x00000001


	//----- nvinfo : EIATTR_CRS_STACK_SIZE
	.align		4
.L_32:
        /*025c*/ 	.byte	0x04, 0x1e
        /*025e*/ 	.short	(.L_34 - .L_33)
.L_33:
        /*0260*/ 	.word	0x00000000


	//----- nvinfo : EIATTR_CBANK_PARAM_SIZE
	.align		4
.L_34:
        /*0264*/ 	.byte	0x03, 0x19
        /*0266*/ 	.short	0x0470


	//----- nvinfo : EIATTR_PARAM_CBANK
	.align		4
        /*0268*/ 	.byte	0x04, 0x0a
        /*026a*/ 	.short	(.L_36 - .L_35)
	.align		4
.L_35:
        /*026c*/ 	.word	index@(.nv.constant0._ZN7cutlass13device_kernelINS_4gemm6kernel13GemmUniversalIN4cute5tupleIJiiiiEEENS1_10collective13CollectiveMmaINS1_37MainloopSm90TmaGmmaWarpSpecializedFP8ILi4ENS5_IJNS4_1CILi1EEESB_SB_EEENS1_35KernelTmaWarpSpecializedCooperativeEEENS5_IJNSA_ILi128EEESF_NSA_ILi64EEEEEENS_12float_e5m2_tENS5_IJlSB_lEEESI_SJ_NS4_8TiledMMAINS4_8MMA_AtomIJNS4_4SM904GMMA31MMA_64x128x32_F32E5M2E5M2_SS_TNILNSN_7ScaleInE1ELSP_1EEEEEENS4_6LayoutINS5_IJNSA_ILi2EEESB_SB_EEENS5_IJSB_NSA_ILi0EEESV_EEEEENS5_IJNS4_10UnderscoreESY_SY_EEEEENS4_13SM90_TMA_LOADENS4_14ComposedLayoutINS4_7SwizzleILi2ELi4ELi3EEENS4_18smem_ptr_flag_bitsILi8EEENSS_INS5_IJNSA_ILi8EEESG_EEENS5_IJSG_SB_EEEEEEEvNS4_8identityES11_S1B_vS1C_EENS_8epilogue10collective6detail29Sm90TmaWarpSpecializedAdapterINS1F_15DefaultEpilogueISI_SJ_SJ_NS1E_6thread17LinearCombinationISI_Li1EffLNS1J_9ScaleType4KindE0ELNS_15FloatRoundStyleE2ESI_EENS1_15EpilogueDefaultEEEEEvvEEEEvNT_6ParamsE)
        /*0270*/ 	.short	0x0210
        /*0272*/ 	.short	0x0470


	//----- nvinfo : EIATTR_SW_WAR
	.align		4
.L_36:
        /*0274*/ 	.byte	0x04, 0x36
        /*0276*/ 	.short	(.L_38 - .L_37)
.L_37:
        /*0278*/ 	.word	0x00000008
.L_38:


//--------------------- .nv.callgraph             --------------------------
	.section	.nv.callgraph,"",@"SHT_CUDA_CALLGRAPH"
	.align	4
	.sectionentsize	8
	.align		4
        /*0000*/ 	.word	0x00000000
	.align		4
        /*0004*/ 	.word	0xffffffff
	.align		4
        /*0008*/ 	.word	0x00000000
	.align		4
        /*000c*/ 	.word	0xfffffffe
	.align		4
        /*0010*/ 	.word	0x00000000
	.align		4
        /*0014*/ 	.word	0xfffffffd
	.align		4
        /*0018*/ 	.word	0x00000000
	.align		4
        /*001c*/ 	.word	0xfffffffc


//--------------------- .nv.constant4             --------------------------
	.section	.nv.constant4,"a",@progbits
	.align	8
	.align		8
.nv.constant4:
        /*0000*/ 	.dword	_ZN39_INTERNAL_939c2804_4_k_cu_238dc4e3_45944cuda3std3__45__cpo5beginE
	.align		8
        /*0008*/ 	.dword	_ZN39_INTERNAL_939c2804_4_k_cu_238dc4e3_45944cuda3std3__45__cpo3endE
	.align		8
        /*0010*/ 	.dword	_ZN39_INTERNAL_939c2804_4_k_cu_238dc4e3_45944cuda3std3__45__cpo6cbeginE
	.align		8
        /*0018*/ 	.dword	_ZN39_INTERNAL_939c2804_4_k_cu_238dc4e3_45944cuda3std3__45__cpo4cendE
	.align		8
        /*0020*/ 	.dword	_ZN39_INTERNAL_939c2804_4_k_cu_238dc4e3_45944cuda3std3__441_GLOBAL__N__939c2804_4_k_cu_238dc4e3_45946ignoreE
	.align		8
        /*0028*/ 	.dword	_ZN39_INTERNAL_939c2804_4_k_cu_238dc4e3_45944cuda3std3__419piecewise_constructE
	.align		8
        /*0030*/ 	.dword	_ZN39_INTERNAL_939c2804_4_k_cu_238dc4e3_45944cuda3std3__48in_placeE
	.align		8
        /*0038*/ 	.dword	_ZN39_INTERNAL_939c2804_4_k_cu_238dc4e3_45944cuda3std6ranges3__45__cpo4swapE
	.align		8
        /*0040*/ 	.dword	_ZN39_INTERNAL_939c2804_4_k_cu_238dc4e3_45944cuda3std6ranges3__45__cpo9iter_moveE
	.align		8
        /*0048*/ 	.dword	_ZN39_INTERNAL_939c2804_4_k_cu_238dc4e3_45944cute7productE
	.align		8
        /*0050*/ 	.dword	_ZN39_INTERNAL_939c2804_4_k_cu_238dc4e3_45944cute1_E


//--------------------- .text._ZN7cutlass13device_kernelINS_4gemm6kernel13GemmUniversalIN4cute5tupleIJiiiiEEENS1_10collective13CollectiveMmaINS1_37MainloopSm90TmaGmmaWarpSpecializedFP8ILi4ENS5_IJNS4_1CILi1EEESB_SB_EEENS1_35KernelTmaWarpSpecializedCooperativeEEENS5_IJNSA_ILi128EEESF_NSA_ILi64EEEEEENS_12float_e5m2_tENS5_IJlSB_lEEESI_SJ_NS4_8TiledMMAINS4_8MMA_AtomIJNS4_4SM904GMMA31MMA_64x128x32_F32E5M2E5M2_SS_TNILNSN_7ScaleInE1ELSP_1EEEEEENS4_6LayoutINS5_IJNSA_ILi2EEESB_SB_EEENS5_IJSB_NSA_ILi0EEESV_EEEEENS5_IJNS4_10UnderscoreESY_SY_EEEEENS4_13SM90_TMA_LOADENS4_14ComposedLayoutINS4_7SwizzleILi2ELi4ELi3EEENS4_18smem_ptr_flag_bitsILi8EEENSS_INS5_IJNSA_ILi8EEESG_EEENS5_IJSG_SB_EEEEEEEvNS4_8identityES11_S1B_vS1C_EENS_8epilogue10collective6detail29Sm90TmaWarpSpecializedAdapterINS1F_15DefaultEpilogueISI_SJ_SJ_NS1E_6thread17LinearCombinationISI_Li1EffLNS1J_9ScaleType4KindE0ELNS_15FloatRoundStyleE2ESI_EENS1_15EpilogueDefaultEEEEEvvEEEEvNT_6ParamsE --------------------------
	.section	.text._ZN7cutlass13device_kernelINS_4gemm6kernel13GemmUniversalIN4cute5tupleIJiiiiEEENS1_10collective13CollectiveMmaINS1_37MainloopSm90TmaGmmaWarpSpecializedFP8ILi4ENS5_IJNS4_1CILi1EEESB_SB_EEENS1_35KernelTmaWarpSpecializedCooperativeEEENS5_IJNSA_ILi128EEESF_NSA_ILi64EEEEEENS_12float_e5m2_tENS5_IJlSB_lEEESI_SJ_NS4_8TiledMMAINS4_8MMA_AtomIJNS4_4SM904GMMA31MMA_64x128x32_F32E5M2E5M2_SS_TNILNSN_7ScaleInE1ELSP_1EEEEEENS4_6LayoutINS5_IJNSA_ILi2EEESB_SB_EEENS5_IJSB_NSA_ILi0EEESV_EEEEENS5_IJNS4_10UnderscoreESY_SY_EEEEENS4_13SM90_TMA_LOADENS4_14ComposedLayoutINS4_7SwizzleILi2ELi4ELi3EEENS4_18smem_ptr_flag_bitsILi8EEENSS_INS5_IJNSA_ILi8EEESG_EEENS5_IJSG_SB_EEEEEEEvNS4_8identityES11_S1B_vS1C_EENS_8epilogue10collective6detail29Sm90TmaWarpSpecializedAdapterINS1F_15DefaultEpilogueISI_SJ_SJ_NS1E_6thread17LinearCombinationISI_Li1EffLNS1J_9ScaleType4KindE0ELNS_15FloatRoundStyleE2ESI_EENS1_15EpilogueDefaultEEEEEvvEEEEvNT_6ParamsE,"ax",@progbits
	.align	128
.text._ZN7cutlass13device_kernelINS_4gemm6kernel13GemmUniversalIN4cute5tupleIJiiiiEEENS1_10collective13CollectiveMmaINS1_37MainloopSm90TmaGmmaWarpSpecializedFP8ILi4ENS5_IJNS4_1CILi1EEESB_SB_EEENS1_35KernelTmaWarpSpecializedCooperativeEEENS5_IJNSA_ILi128EEESF_NSA_ILi64EEEEEENS_12float_e5m2_tENS5_IJlSB_lEEESI_SJ_NS4_8TiledMMAINS4_8MMA_AtomIJNS4_4SM904GMMA31MMA_64x128x32_F32E5M2E5M2_SS_TNILNSN_7ScaleInE1ELSP_1EEEEEENS4_6LayoutINS5_IJNSA_ILi2EEESB_SB_EEENS5_IJSB_NSA_ILi0EEESV_EEEEENS5_IJNS4_10UnderscoreESY_SY_EEEEENS4_13SM90_TMA_LOADENS4_14ComposedLayoutINS4_7SwizzleILi2ELi4ELi3EEENS4_18smem_ptr_flag_bitsILi8EEENSS_INS5_IJNSA_ILi8EEESG_EEENS5_IJSG_SB_EEEEEEEvNS4_8identityES11_S1B_vS1C_EENS_8epilogue10collective6detail29Sm90TmaWarpSpecializedAdapterINS1F_15DefaultEpilogueISI_SJ_SJ_NS1E_6thread17LinearCombinationISI_Li1EffLNS1J_9ScaleType4KindE0ELNS_15FloatRoundStyleE2ESI_EENS1_15EpilogueDefaultEEEEEvvEEEEvNT_6ParamsE:
        .type           _ZN7cutlass13device_kernelINS_4gemm6kernel13GemmUniversalIN4cute5tupleIJiiiiEEENS1_10collective13CollectiveMmaINS1_37MainloopSm90TmaGmmaWarpSpecializedFP8ILi4ENS5_IJNS4_1CILi1EEESB_SB_EEENS1_35KernelTmaWarpSpecializedCooperativeEEENS5_IJNSA_ILi128EEESF_NSA_ILi64EEEEEENS_12float_e5m2_tENS5_IJlSB_lEEESI_SJ_NS4_8TiledMMAINS4_8MMA_AtomIJNS4_4SM904GMMA31MMA_64x128x32_F32E5M2E5M2_SS_TNILNSN_7ScaleInE1ELSP_1EEEEEENS4_6LayoutINS5_IJNSA_ILi2EEESB_SB_EEENS5_IJSB_NSA_ILi0EEESV_EEEEENS5_IJNS4_10UnderscoreESY_SY_EEEEENS4_13SM90_TMA_LOADENS4_14ComposedLayoutINS4_7SwizzleILi2ELi4ELi3EEENS4_18smem_ptr_flag_bitsILi8EEENSS_INS5_IJNSA_ILi8EEESG_EEENS5_IJSG_SB_EEEEEEEvNS4_8identityES11_S1B_vS1C_EENS_8epilogue10collective6detail29Sm90TmaWarpSpecializedAdapterINS1F_15DefaultEpilogueISI_SJ_SJ_NS1E_6thread17LinearCombinationISI_Li1EffLNS1J_9ScaleType4KindE0ELNS_15FloatRoundStyleE2ESI_EENS1_15EpilogueDefaultEEEEEvvEEEEvNT_6ParamsE,@function
        .size           _ZN7cutlass13device_kernelINS_4gemm6kernel13GemmUniversalIN4cute5tupleIJiiiiEEENS1_10collective13CollectiveMmaINS1_37MainloopSm90TmaGmmaWarpSpecializedFP8ILi4ENS5_IJNS4_1CILi1EEESB_SB_EEENS1_35KernelTmaWarpSpecializedCooperativeEEENS5_IJNSA_ILi128EEESF_NSA_ILi64EEEEEENS_12float_e5m2_tENS5_IJlSB_lEEESI_SJ_NS4_8TiledMMAINS4_8MMA_AtomIJNS4_4SM904GMMA31MMA_64x128x32_F32E5M2E5M2_SS_TNILNSN_7ScaleInE1ELSP_1EEEEEENS4_6LayoutINS5_IJNSA_ILi2EEESB_SB_EEENS5_IJSB_NSA_ILi0EEESV_EEEEENS5_IJNS4_10UnderscoreESY_SY_EEEEENS4_13SM90_TMA_LOADENS4_14ComposedLayoutINS4_7SwizzleILi2ELi4ELi3EEENS4_18smem_ptr_flag_bitsILi8EEENSS_INS5_IJNSA_ILi8EEESG_EEENS5_IJSG_SB_EEEEEEEvNS4_8identityES11_S1B_vS1C_EENS_8epilogue10collective6detail29Sm90TmaWarpSpecializedAdapterINS1F_15DefaultEpilogueISI_SJ_SJ_NS1E_6thread17LinearCombinationISI_Li1EffLNS1J_9ScaleType4KindE0ELNS_15FloatRoundStyleE2ESI_EENS1_15EpilogueDefaultEEEEEvvEEEEvNT_6ParamsE,(.L_x_201 - _ZN7cutlass13device_kernelINS_4gemm6kernel13GemmUniversalIN4cute5tupleIJiiiiEEENS1_10collective13CollectiveMmaINS1_37MainloopSm90TmaGmmaWarpSpecializedFP8ILi4ENS5_IJNS4_1CILi1EEESB_SB_EEENS1_35KernelTmaWarpSpecializedCooperativeEEENS5_IJNSA_ILi128EEESF_NSA_ILi64EEEEEENS_12float_e5m2_tENS5_IJlSB_lEEESI_SJ_NS4_8TiledMMAINS4_8MMA_AtomIJNS4_4SM904GMMA31MMA_64x128x32_F32E5M2E5M2_SS_TNILNSN_7ScaleInE1ELSP_1EEEEEENS4_6LayoutINS5_IJNSA_ILi2EEESB_SB_EEENS5_IJSB_NSA_ILi0EEESV_EEEEENS5_IJNS4_10UnderscoreESY_SY_EEEEENS4_13SM90_TMA_LOADENS4_14ComposedLayoutINS4_7SwizzleILi2ELi4ELi3EEENS4_18smem_ptr_flag_bitsILi8EEENSS_INS5_IJNSA_ILi8EEESG_EEENS5_IJSG_SB_EEEEEEEvNS4_8identityES11_S1B_vS1C_EENS_8epilogue10collective6detail29Sm90TmaWarpSpecializedAdapterINS1F_15DefaultEpilogueISI_SJ_SJ_NS1E_6thread17LinearCombinationISI_Li1EffLNS1J_9ScaleType4KindE0ELNS_15FloatRoundStyleE2ESI_EENS1_15EpilogueDefaultEEEEEvvEEEEvNT_6ParamsE)
        .other          _ZN7cutlass13device_kernelINS_4gemm6kernel13GemmUniversalIN4cute5tupleIJiiiiEEENS1_10collective13CollectiveMmaINS1_37MainloopSm90TmaGmmaWarpSpecializedFP8ILi4ENS5_IJNS4_1CILi1EEESB_SB_EEENS1_35KernelTmaWarpSpecializedCooperativeEEENS5_IJNSA_ILi128EEESF_NSA_ILi64EEEEEENS_12float_e5m2_tENS5_IJlSB_lEEESI_SJ_NS4_8TiledMMAINS4_8MMA_AtomIJNS4_4SM904GMMA31MMA_64x128x32_F32E5M2E5M2_SS_TNILNSN_7ScaleInE1ELSP_1EEEEEENS4_6LayoutINS5_IJNSA_ILi2EEESB_SB_EEENS5_IJSB_NSA_ILi0EEESV_EEEEENS5_IJNS4_10UnderscoreESY_SY_EEEEENS4_13SM90_TMA_LOADENS4_14ComposedLayoutINS4_7SwizzleILi2ELi4ELi3EEENS4_18smem_ptr_flag_bitsILi8EEENSS_INS5_IJNSA_ILi8EEESG_EEENS5_IJSG_SB_EEEEEEEvNS4_8identityES11_S1B_vS1C_EENS_8epilogue10collective6detail29Sm90TmaWarpSpecializedAdapterINS1F_15DefaultEpilogueISI_SJ_SJ_NS1E_6thread17LinearCombinationISI_Li1EffLNS1J_9ScaleType4KindE0ELNS_15FloatRoundStyleE2ESI_EENS1_15EpilogueDefaultEEEEEvvEEEEvNT_6ParamsE,@"STO_CUDA_ENTRY STV_DEFAULT"
_ZN7cutlass13device_kernelINS_4gemm6kernel13GemmUniversalIN4cute5tupleIJiiiiEEENS1_10collective13CollectiveMmaINS1_37MainloopSm90TmaGmmaWarpSpecializedFP8ILi4ENS5_IJNS4_1CILi1EEESB_SB_EEENS1_35KernelTmaWarpSpecializedCooperativeEEENS5_IJNSA_ILi128EEESF_NSA_ILi64EEEEEENS_12float_e5m2_tENS5_IJlSB_lEEESI_SJ_NS4_8TiledMMAINS4_8MMA_AtomIJNS4_4SM904GMMA31MMA_64x128x32_F32E5M2E5M2_SS_TNILNSN_7ScaleInE1ELSP_1EEEEEENS4_6LayoutINS5_IJNSA_ILi2EEESB_SB_EEENS5_IJSB_NSA_ILi0EEESV_EEEEENS5_IJNS4_10UnderscoreESY_SY_EEEEENS4_13SM90_TMA_LOADENS4_14ComposedLayoutINS4_7SwizzleILi2ELi4ELi3EEENS4_18smem_ptr_flag_bitsILi8EEENSS_INS5_IJNSA_ILi8EEESG_EEENS5_IJSG_SB_EEEEEEEvNS4_8identityES11_S1B_vS1C_EENS_8epilogue10collective6detail29Sm90TmaWarpSpecializedAdapterINS1F_15DefaultEpilogueISI_SJ_SJ_NS1E_6thread17LinearCombinationISI_Li1EffLNS1J_9ScaleType4KindE0ELNS_15FloatRoundStyleE2ESI_EENS1_15EpilogueDefaultEEEEEvvEEEEvNT_6ParamsE:
[----:B------:R-:W-:Y:S01]  /*0000*/  LDC R1, c[0x0][0x28] ;  /* 0x00000a00ff017b82 */ /* 0x000fe20000000800 */
[----:B------:R-:W0:Y:S01]  /*0010*/  S2R R0, SR_TID.X ;  /* 0x0000000000007919 */ /* 0x000e220000002100 */
[----:B------:R-:W-:Y:S01]  /*0020*/  ELECT P0, URZ, PT ;  /* 0x00000000003f782f */ /* 0x000fe20003800000 */
[----:B------:R-:W-:Y:S01]  /*0030*/  BSSY B0, `(.L_x_0) ;  /* 0x000000f000007945 */ /* 0x000fe20003800000 */
[--C-:B0-----:R-:W-:Y:S02]  /*0040*/  SHF.R.U32.HI R2, RZ, 0x5, R0.reuse ;  /* 0x00000005ff027819 */ /* 0x101fe40000011600 */
[----:B------:R-:W-:-:S03]  /*0050*/  SHF.R.U32.HI R3, RZ, 0x7, R0 ;  /* 0x00000007ff037819 */ /* 0x000fc60000011600 */
[----:B------:R-:W0:Y:S04]  /*0060*/  SHFL.IDX PT, R5, R2, RZ, 0x1f ;  /* 0x00001fff02057589 */ /* 0x000e2800000e0000 */
[----:B------:R1:W2:Y:S01]  /*0070*/  SHFL.IDX PT, R6, R3, RZ, 0x1f ;  /* 0x00001fff03067589 */ /* 0x0002a200000e0000 */
[----:B0-----:R-:W-:-:S13]  /*0080*/  ISETP.NE.OR P0, PT, R5, RZ, !P0 ;  /* 0x000000ff0500720c */ /* 0x001fda0004705670 */
[----:B-12---:R-:W-:Y:S05]  /*0090*/  @P0 BRA `(.L_x_1) ;  /* 0x0000000000200947 */ /* 0x006fea0003800000 */
[----:B------:R-:W-:Y:S02]  /*00a0*/  ULDC.64 UR4, c[0x0][0x198] ;  /* 0x0000660000047ab9 */ /* 0x000fe40000000a00 */
[----:B------:R-:W-:Y:S02]  /*00b0*/  UIADD3 UR6, UP0, UR4, 0xf0, URZ ;  /* 0x000000f004067890 */ /* 0x000fe4000ff1e03f */
[----:B------:R-:W-:Y:S02]  /*00c0*/  UIADD3 UR4, UP1, UR4, 0x1f0, URZ ;  /* 0x000001f004047890 */ /* 0x000fe4000ff3e03f */
[----:B------:R-:W-:Y:S02]  /*00d0*/  UIADD3.X UR7, URZ, UR5, URZ, UP0, !UPT ;  /* 0x000000053f077290 */ /* 0x000fe400087fe43f */
[----:B------:R-:W-:-:S07]  /*00e0*/  UIADD3.X UR5, URZ, UR5, URZ, UP1, !UPT ;  /* 0x000000053f057290 */ /* 0x000fce0008ffe43f */
[----:B------:R0:W-:Y:S02]  /*00f0*/  UTMACCTL.PF [UR6] ;  /* 0x00000000060079b9 */ /* 0x0001e40008040000 */
[----:B------:R0:W-:Y:S02]  /*0100*/  UTMACCTL.PF [UR4] ;  /* 0x00000000040079b9 */ /* 0x0001e40008040000 */
[----:B0-----:R-:W-:Y:S01]  /*0110*/  NOP ;  /* 0x0000000000007918 */ /* 0x001fe20000000000 */
.L_x_1:
[----:B------:R-:W-:Y:S05]  /*0120*/  BSYNC B0 ;  /* 0x0000000000007941 */ /* 0x000fea0003800000 */
.L_x_0:
[----:B------:R-:W0:Y:S02]  /*0130*/  SHFL.IDX PT, R3, R2, RZ, 0x1f ;  /* 0x00001fff02037589 */ /* 0x000e2400000e0000 */
[----:B0-----:R-:W-:-:S13]  /*0140*/  ISETP.NE.AND P0, PT, R3, RZ, PT ;  /* 0x000000ff0300720c */ /* 0x001fda0003f05270 */
[----:B------:R-:W-:Y:S05]  /*0150*/  @P0 BRA `(.L_x_2) ;  /* 0x0000000000580947 */ /* 0x000fea0003800000 */
[----:B------:R-:W0:Y:S01]  /*0160*/  S2UR UR8, SR_CgaCtaId ;  /* 0x00000000000879c3 */ /* 0x000e220000008800 */
[----:B------:R-:W-:Y:S01]  /*0170*/  UMOV UR4, 0x400 ;  /* 0x0000040000047882 */ /* 0x000fe20000000000 */
[----:B------:R-:W-:Y:S01]  /*0180*/  UMOV UR5, 0x1 ;  /* 0x0000000100057882 */ /* 0x000fe20000000000 */
[----:B------:R-:W-:Y:S01]  /*0190*/  UMOV UR6, 0x100 ;  /* 0x0000010000067882 */ /* 0x000fe20000000000 */
[----:B------:R-:W-:Y:S01]  /*01a0*/  ELECT P0, URZ, PT ;  /* 0x00000000003f782f */ /* 0x000fe20003800000 */
[----:B------:R-:W-:-:S04]  /*01b0*/  UIADD3 UR6, -UR6, 0x100000, URZ ;  /* 0x0010000006067890 */ /* 0x000fc8000fffe13f */
[----:B------:R-:W-:Y:S02]  /*01c0*/  USHF.L.U32 UR7, UR6, 0xb, URZ ;  /* 0x0000000b06077899 */ /* 0x000fe4000800063f */
[----:B------:R-:W-:Y:S02]  /*01d0*/  USHF.L.U32 UR6, UR6, 0x1, URZ ;  /* 0x0000000106067899 */ /* 0x000fe4000800063f */
[----:B0-----:R-:W-:Y:S02]  /*01e0*/  ULEA UR8, UR8, UR4, 0x18 ;  /* 0x0000000408087291 */ /* 0x001fe4000f8ec03f */
[----:B------:R-:W-:-:S04]  /*01f0*/  UIADD3 UR4, -UR5, 0x100000, URZ ;  /* 0x0010000005047890 */ /* 0x000fc8000fffe13f */
[----:B------:R-:W-:Y:S02]  /*0200*/  USHF.L.U32 UR5, UR4, 0xb, URZ ;  /* 0x0000000b04057899 */ /* 0x000fe4000800063f */
[----:B------:R-:W-:Y:S01]  /*0210*/  USHF.L.U32 UR4, UR4, 0x1, URZ ;  /* 0x0000000104047899 */ /* 0x000fe2000800063f */
[----:B------:R-:W0:Y:S11]  /*0220*/  FENCE.VIEW.ASYNC.S ;  /* 0x00000000000073c6 */ /* 0x000e360000000000 */
[----:B0-----:R0:W1:Y:S01]  /*0230*/  SYNCS.EXCH.64 URZ, [UR8], UR4 ;  /* 0x00000004083f75b2 */ /* 0x0010620008000100 */
[----:B------:R0:W2:Y:S01]  /*0240*/  SYNCS.EXCH.64 URZ, [UR8+0x20], UR6 ;  /* 0x00002006083f75b2 */ /* 0x0000a20008000100 */
[----:B------:R0:W3:Y:S01]  /*0250*/  SYNCS.EXCH.64 URZ, [UR8+0x8], UR4 ;  /* 0x00000804083f75b2 */ /* 0x0000e20008000100 */
[----:B------:R0:W4:Y:S01]  /*0260*/  SYNCS.EXCH.64 URZ, [UR8+0x28], UR6 ;  /* 0x00002806083f75b2 */ /* 0x0001220008000100 */
[----:B------:R0:W0:Y:S01]  /*0270*/  SYNCS.EXCH.64 URZ, [UR8+0x10], UR4 ;  /* 0x00001004083f75b2 */ /* 0x0000220008000100 */
[----:B------:R0:W0:Y:S01]  /*0280*/  SYNCS.EXCH.64 URZ, [UR8+0x30], UR6 ;  /* 0x00003006083f75b2 */ /* 0x0000220008000100 */
[----:B------:R0:W0:Y:S01]  /*0290*/  SYNCS.EXCH.64 URZ, [UR8+0x18], UR4 ;  /* 0x00001804083f75b2 */ /* 0x0000220008000100 */
[----:B------:R0:W0:Y:S01]  /*02a0*/  SYNCS.EXCH.64 URZ, [UR8+0x38], UR6 ;  /* 0x00003806083f75b2 */ /* 0x0000220008000100 */
[----:B------:R-:W-:Y:S01]  /*02b0*/  NOP ;  /* 0x0000000000007918 */ /* 0x000fe20000000000 */
.L_x_2:
[----:B------:R-:W5:Y:S01]  /*02c0*/  SHFL.IDX PT, R2, R2, RZ, 0x1f ;  /* 0x00001fff02027589 */ /* 0x000f6200000e0000 */
[----:B------:R-:W1:Y:S01]  /*02d0*/  LDC R3, c[0x0][0x65c] ;  /* 0x00019700ff037b82 */ /* 0x000e620000000800 */
[----:B------:R-:W-:Y:S02]  /*02e0*/  ELECT P0, URZ, PT ;  /* 0x00000000003f782f */ /* 0x000fe40003800000 */
[----:B------:R-:W-:Y:S01]  /*02f0*/  SHF.R.S32.HI R4, RZ, 0x1f, R5 ;  /* 0x0000001fff047819 */ /* 0x000fe20000011405 */
[----:B------:R-:W2:Y:S01]  /*0300*/  S2R R10, SR_CTAID.Y ;  /* 0x00000000000a7919 */ /* 0x000ea20000002600 */
[----:B0-----:R-:W-:Y:S01]  /*0310*/  UMOV UR4, 0x20 ;  /* 0x0000002000047882 */ /* 0x001fe20000000000 */
[C---:B------:R-:W-:Y:S01]  /*0320*/  ISETP.NE.AND P3, PT, R6.reuse, RZ, PT ;  /* 0x000000ff0600720c */ /* 0x040fe20003f65270 */
[----:B------:R-:W-:Y:S01]  /*0330*/  VIADD R11, R6, 0xffffffff ;  /* 0xffffffff060b7836 */ /* 0x000fe20000000000 */
[----:B------:R-:W0:Y:S01]  /*0340*/  S2R R8, SR_CTAID.X ;  /* 0x0000000000087919 */ /* 0x000e220000002500 */
[----:B------:R-:W-:Y:S01]  /*0350*/  LEA.HI R4, R4, R5, RZ, 0x2 ;  /* 0x0000000504047211 */ /* 0x000fe200078f10ff */
[----:B------:R-:W-:Y:S01]  /*0360*/  NOP ;  /* 0x0000000000007918 */ /* 0x000fe20000000000 */
[----:B------:R-:W-:Y:S01]  /*0370*/  NOP ;  /* 0x0000000000007918 */ /* 0x000fe20000000000 */
[----:B------:R-:W-:-:S02]  /*0380*/  ISETP.GE.U32.AND P1, PT, R11, 0x2, PT ;  /* 0x000000020b00780c */ /* 0x000fc40003f26070 */
[----:B------:R-:W-:-:S05]  /*0390*/  LOP3.LUT R4, R4, 0xfffffffc, RZ, 0xc0, !PT ;  /* 0xfffffffc04047812 */ /* 0x000fca00078ec0ff */
[----:B------:R-:W-:Y:S01]  /*03a0*/  IMAD.IADD R5, R5, 0x1, -R4 ;  /* 0x0000000105057824 */ /* 0x000fe200078e0a04 */
[----:B-----5:R-:W-:Y:S02]  /*03b0*/  ISETP.NE.OR P0, PT, R2, RZ, !P0 ;  /* 0x000000ff0200720c */ /* 0x020fe40004705670 */
[----:B-1----:R-:W-:-:S11]  /*03c0*/  ISETP.NE.AND P2, PT, R3, 0x1, PT ;  /* 0x000000010300780c */ /* 0x002fd60003f45270 */
[----:B------:R-:W-:Y:S01]  /*03d0*/  VOTEU.ALL UP0, P0 ;  /* 0x00000000003f7886 */ /* 0x000fe20000000000 */
[----:B------:R-:W-:Y:S01]  /*03e0*/  VOTEU.ALL UP1, P0 ;  /* 0x00000000003f7886 */ /* 0x000fe20000020000 */
[----:B------:R-:W0:Y:S01]  /*03f0*/  @P2 LDC R9, c[0x0][0x10] ;  /* 0x00000400ff092b82 */ /* 0x000e220000000800 */
[----:B--2---:R-:W-:Y:S02]  /*0400*/  @P2 IMAD.MOV.U32 R2, RZ, RZ, R10 ;  /* 0x000000ffff022224 */ /* 0x004fe400078e000a */
[----:B------:R-:W-:Y:S01]  /*0410*/  @!UP0 UMOV UR6, 0x400 ;  /* 0x0000040000068882 */ /* 0x000fe20000000000 */
[----:B------:R-:W-:-:S04]  /*0420*/  @!UP0 UIADD3 UR4, -UR4, 0x100000, URZ ;  /* 0x0010000004048890 */ /* 0x000fc8000fffe13f */
[----:B------:R-:W-:Y:S02]  /*0430*/  @!UP0 USHF.L.U32 UR5, UR4, 0xb, URZ ;  /* 0x0000000b04058899 */ /* 0x000fe4000800063f */
[----:B------:R-:W-:Y:S01]  /*0440*/  @!UP0 USHF.L.U32 UR4, UR4, 0x1, URZ ;  /* 0x0000000104048899 */ /* 0x000fe2000800063f */
[----:B------:R-:W-:Y:S02]  /*0450*/  @P2 IMAD.MOV.U32 R3, RZ, RZ, RZ ;  /* 0x000000ffff032224 */ /* 0x000fe400078e00ff */
[----:B------:R-:W-:Y:S01]  /*0460*/  @P2 IMAD.MOV.U32 R13, RZ, RZ, RZ ;  /* 0x000000ffff0d2224 */ /* 0x000fe200078e00ff */
[----:B------:R-:W1:Y:S08]  /*0470*/  @!UP0 S2UR UR7, SR_CgaCtaId ;  /* 0x00000000000789c3 */ /* 0x000e700000008800 */
[----:B------:R-:W2:Y:S01]  /*0480*/  @!P2 LDC R7, c[0x0][0xc] ;  /* 0x00000300ff07ab82 */ /* 0x000ea20000000800 */
[----:B0-----:R-:W-:-:S04]  /*0490*/  @P2 IMAD.WIDE.U32 R2, R8, R9, R2 ;  /* 0x0000000908022225 */ /* 0x001fc800078e0002 */
[----:B------:R-:W-:Y:S02]  /*04a0*/  IMAD.MOV.U32 R9, RZ, RZ, RZ ;  /* 0x000000ffff097224 */ /* 0x000fe400078e00ff */
[----:B------:R-:W-:Y:S01]  /*04b0*/  @P2 IMAD.IADD R3, R3, 0x1, R13 ;  /* 0x0000000103032824 */ /* 0x000fe200078e020d */
[----:B-1----:R-:W-:Y:S01]  /*04c0*/  @!UP0 ULEA UR6, UR7, UR6, 0x18 ;  /* 0x0000000607068291 */ /* 0x002fe2000f8ec03f */
[----:B------:R-:W-:Y:S01]  /*04d0*/  VOTEU.ALL UP0, P0 ;  /* 0x00000000003f7886 */ /* 0x000fe20000000000 */
[----:B------:R-:W-:-:S04]  /*04e0*/  ISETP.NE.AND P0, PT, R5, 0x3, PT ;  /* 0x000000030500780c */ /* 0x000fc80003f05270 */
[----:B------:R-:W-:-:S04]  /*04f0*/  ISETP.EQ.OR P0, PT, R5, RZ, !P0 ;  /* 0x000000ff0500720c */ /* 0x000fc80004702670 */
[----:B------:R-:W-:Y:S01]  /*0500*/  ISETP.EQ.AND P0, PT, R6, RZ, P0 ;  /* 0x000000ff0600720c */ /* 0x000fe20000702270 */
[----:B------:R-:W0:Y:S02]  /*0510*/  FENCE.VIEW.ASYNC.S ;  /* 0x00000000000073c6 */ /* 0x000e240000000000 */
[----:B0-----:R0:W3:Y:S01]  /*0520*/  @!UP0 SYNCS.EXCH.64 URZ, [UR6+0x50], UR4 ;  /* 0x00005004063f85b2 */ /* 0x0010e20008000100 */
[----:B--2---:R-:W-:Y:S01]  /*0530*/  @!P2 IMAD.WIDE.U32 R6, R7, R10, R8 ;  /* 0x0000000a0706a225 */ /* 0x004fe200078e0008 */
[----:B------:R-:W-:-:S03]  /*0540*/  SEL R4, RZ, 0x1, !P0 ;  /* 0x00000001ff047807 */ /* 0x000fc60004000000 */
[----:B------:R-:W-:Y:S02]  /*0550*/  @!P2 IMAD.MOV.U32 R2, RZ, RZ, R6 ;  /* 0x000000ffff02a224 */ /* 0x000fe400078e0006 */
[----:B------:R-:W-:Y:S01]  /*0560*/  @!P2 IMAD.MOV.U32 R3, RZ, RZ, R7 ;  /* 0x000000ffff03a224 */ /* 0x000fe200078e0007 */
[----:B------:R-:W-:Y:S01]  /*0570*/  SEL R4, R4, 0x2, P1 ;  /* 0x0000000204047807 */ /* 0x000fe20000800000 */
[----:B------:R0:W3:Y:S01]  /*0580*/  @!UP1 SYNCS.EXCH.64 URZ, [UR6+0x58], UR4 ;  /* 0x00005804063f95b2 */ /* 0x0000e20008000100 */
[----:B------:R-:W-:Y:S01]  /*0590*/  NOP ;  /* 0x0000000000007918 */ /* 0x000fe20000000000 */
[----:B---34-:R-:W-:Y:S06]  /*05a0*/  BAR.SYNC.DEFER_BLOCKING 0x0 ;  /* 0x0000000000007b1d */ /* 0x018fec0000010000 */
[----:B------:R-:W-:Y:S05]  /*05b0*/  @!P3 BRA `(.L_x_3) ;  /* 0x000000740058b947 */ /* 0x000fea0003800000 */
[----:B------:R-:W-:-:S13]  /*05c0*/  ISETP.GT.U32.AND P0, PT, R11, 0x1, PT ;  /* 0x000000010b00780c */ /* 0x000fda0003f04070 */
[----:B0-----:R-:W-:Y:S05]  /*05d0*/  @P0 EXIT ;  /* 0x000000000000094d */ /* 0x001fea0003800000 */
[----:B------:R-:W-:Y:S01]  /*05e0*/  ULDC.64 UR4, c[0x0][0x650] ;  /* 0x0001940000047ab9 */ /* 0x000fe20000000a00 */
[----:B------:R-:W-:Y:S01]  /*05f0*/  PRMT R12, RZ, 0x7610, R12 ;  /* 0x00007610ff0c7816 */ /* 0x000fe2000000000c */
[----:B------:R-:W-:Y:S01]  /*0600*/  IMAD.MOV.U32 R7, RZ, RZ, -0x1 ;  /* 0xffffffffff077424 */ /* 0x000fe200078e00ff */
[----:B------:R-:W-:Y:S01]  /*0610*/  ISETP.GE.U32.AND P0, PT, R2, UR4, PT ;  /* 0x0000000402007c0c */ /* 0x000fe2000bf06070 */
[----:B------:R-:W-:Y:S02]  /*0620*/  IMAD.MOV.U32 R6, RZ, RZ, -0x1 ;  /* 0xffffffffff067424 */ /* 0x000fe400078e00ff */
[----:B------:R-:W-:Y:S01]  /*0630*/  IMAD.MOV.U32 R5, RZ, RZ, -0x1 ;  /* 0xffffffffff057424 */ /* 0x000fe200078e00ff */
[----:B------:R-:W-:-:S13]  /*0640*/  ISETP.GE.U32.AND.EX P0, PT, R3, UR5, PT, P0 ;  /* 0x0000000503007c0c */ /* 0x000fda000bf06100 */
[----:B------:R-:W-:Y:S05]  /*0650*/  @P0 BRA `(.L_x_4) ;  /* 0x00000004005c0947 */ /* 0x000fea0003800000 */
[----:B------:R-:W0:Y:S01]  /*0660*/  LDC.64 R16, c[0x0][0x628] ;  /* 0x00018a00ff107b82 */ /* 0x000e220000000a00 */
[----:B------:R-:W-:Y:S02]  /*0670*/  IMAD.MOV.U32 R6, RZ, RZ, R2 ;  /* 0x000000ffff067224 */ /* 0x000fe400078e0002 */
[----:B------:R-:W-:-:S05]  /*0680*/  IMAD.MOV.U32 R7, RZ, RZ, R3 ;  /* 0x000000ffff077224 */ /* 0x000fca00078e0003 */
[----:B------:R-:W1:Y:S08]  /*0690*/  LDC R18, c[0x0][0x630] ;  /* 0x00018c00ff127b82 */ /* 0x000e700000000800 */
[----:B------:R-:W2:Y:S01]  /*06a0*/  LDC.64 R20, c[0x0][0x620] ;  /* 0x00018800ff147b82 */ /* 0x000ea20000000a00 */
[----:B0-----:R-:W-:-:S04]  /*06b0*/  ISETP.NE.U32.AND P0, PT, R16, RZ, PT ;  /* 0x000000ff1000720c */ /* 0x001fc80003f05070 */
[----:B------:R-:W-:-:S13]  /*06c0*/  ISETP.NE.AND.EX P0, PT, R17, RZ, PT, P0 ;  /* 0x000000ff1100720c */ /* 0x000fda0003f05300 */
[----:B-12---:R-:W-:Y:S05]  /*06d0*/  @!P0 BRA `(.L_x_5) ;  /* 0x0000000000288947 */ /* 0x006fea0003800000 */
[----:B------:R-:W0:Y:S02]  /*06e0*/  LDC R5, c[0x0][0x634] ;  /* 0x00018d00ff057b82 */ /* 0x000e240000000800 */
[----:B0-----:R-:W-:-:S05]  /*06f0*/  IADD3 R5, P0, R2, R5, RZ ;  /* 0x0000000502057210 */ /* 0x001fca0007f1e0ff */
[----:B------:R-:W-:-:S04]  /*0700*/  IMAD.X R11, RZ, RZ, R3, P0 ;  /* 0x000000ffff0b7224 */ /* 0x000fc800000e0603 */
[----:B------:R-:W-:-:S04]  /*0710*/  IMAD.WIDE.U32 R6, R11, R16, RZ ;  /* 0x000000100b067225 */ /* 0x000fc800078e00ff */
[----:B------:R-:W-:-:S04]  /*0720*/  IMAD.WIDE.U32 R12, P0, R5, R17, R6 ;  /* 0x00000011050c7225 */ /* 0x000fc80007800006 */
[----:B------:R-:W-:-:S04]  /*0730*/  IMAD.WIDE.U32 R6, R5, R16, RZ ;  /* 0x0000001005067225 */ /* 0x000fc800078e00ff */
[----:B------:R-:W-:Y:S01]  /*0740*/  IMAD.X R15, RZ, RZ, RZ, P0 ;  /* 0x000000ffff0f7224 */ /* 0x000fe200000e06ff */
[----:B------:R-:W-:Y:S01]  /*0750*/  IADD3 RZ, P0, R7, R12, RZ ;  /* 0x0000000c07ff7210 */ /* 0x000fe20007f1e0ff */
[----:B------:R-:W-:-:S04]  /*0760*/  IMAD.MOV.U32 R14, RZ, RZ, R13 ;  /* 0x000000ffff0e7224 */ /* 0x000fc800078e000d */
[----:B------:R-:W-:-:S08]  /*0770*/  IMAD.WIDE.U32.X R6, R11, R17, R14, P0 ;  /* 0x000000110b067225 */ /* 0x000fd000000e040e */
.L_x_5:
[--C-:B------:R-:W-:Y:S01]  /*0780*/  SHF.R.U64 R26, R6, R18, R7.reuse ;  /* 0x00000012061a7219 */ /* 0x100fe20000001207 */
[----:B------:R-:W0:Y:S01]  /*0790*/  LDC.64 R22, c[0x0][0x640] ;  /* 0x00019000ff167b82 */ /* 0x000e220000000a00 */
[----:B------:R-:W-:Y:S01]  /*07a0*/  I2FP.F32.U32 R5, R8 ;  /* 0x0000000800057245 */ /* 0x000fe20000201000 */
[----:B------:R-:W-:Y:S01]  /*07b0*/  ULDC UR4, c[0x0][0x150] ;  /* 0x0000540000047ab9 */ /* 0x000fe20000000800 */
[----:B------:R-:W-:Y:S02]  /*07c0*/  SHF.R.U32.HI R6, RZ, R18, R7 ;  /* 0x00000012ff067219 */ /* 0x000fe40000011607 */
[----:B------:R-:W-:Y:S01]  /*07d0*/  IADD3 R11, P0, RZ, -R26, RZ ;  /* 0x8000001aff0b7210 */ /* 0x000fe20007f1e0ff */
[----:B------:R-:W-:Y:S01]  /*07e0*/  FMUL R5, R5, UR4 ;  /* 0x0000000405057c20 */ /* 0x000fe20008400000 */
[----:B------:R-:W-:Y:S01]  /*07f0*/  ULDC UR4, c[0x0][0x154] ;  /* 0x0000550000047ab9 */ /* 0x000fe20000000800 */
[----:B------:R-:W1:Y:S02]  /*0800*/  LDC R14, c[0x0][0x618] ;  /* 0x00018600ff0e7b82 */ /* 0x000e640000000800 */
[----:B------:R-:W-:-:S02]  /*0810*/  IMAD.X R13, RZ, RZ, ~R6, P0 ;  /* 0x000000ffff0d7224 */ /* 0x000fc400000e0e06 */
[----:B------:R-:W2:Y:S01]  /*0820*/  F2I.U32.TRUNC.NTZ R5, R5 ;  /* 0x0000000500057305 */ /* 0x000ea2000020f000 */
[----:B------:R-:W-:-:S03]  /*0830*/  IMAD.WIDE.U32 R6, R11, R20, R2 ;  /* 0x000000140b067225 */ /* 0x000fc600078e0002 */
[----:B------:R-:W3:Y:S01]  /*0840*/  LDC R9, c[0x0][0x144] ;  /* 0x00005100ff097b82 */ /* 0x000ee20000000800 */
[----:B------:R-:W-:-:S04]  /*0850*/  IMAD R12, R13, R20, RZ ;  /* 0x000000140d0c7224 */ /* 0x000fc800078e02ff */
[----:B------:R-:W-:Y:S02]  /*0860*/  IMAD R11, R11, R21, R12 ;  /* 0x000000150b0b7224 */ /* 0x000fe400078e020c */
[----:B------:R-:W-:Y:S01]  /*0870*/  IMAD.MOV.U32 R12, RZ, RZ, 0x1 ;  /* 0x00000001ff0c7424 */ /* 0x000fe200078e00ff */
[----:B------:R-:W4:Y:S01]  /*0880*/  LDC R18, c[0x0][0x608] ;  /* 0x00018200ff127b82 */ /* 0x000f220000000800 */
[----:B------:R-:W-:Y:S01]  /*0890*/  IMAD.IADD R11, R7, 0x1, R11 ;  /* 0x00000001070b7824 */ /* 0x000fe200078e020b */
[----:B0-----:R-:W-:Y:S01]  /*08a0*/  ISETP.NE.U32.AND P0, PT, R22, RZ, PT ;  /* 0x000000ff1600720c */ /* 0x001fe20003f05070 */
[----:B--2---:R-:W-:-:S03]  /*08b0*/  IMAD.MOV R7, RZ, RZ, -R5 ;  /* 0x000000ffff077224 */ /* 0x004fc600078e0a05 */
[----:B------:R-:W-:Y:S02]  /*08c0*/  ISETP.NE.AND.EX P0, PT, R23, RZ, PT, P0 ;  /* 0x000000ff1700720c */ /* 0x000fe40003f05300 */
[----:B------:R-:W0:Y:S01]  /*08d0*/  LDC R13, c[0x0][0x658] ;  /* 0x00019600ff0d7b82 */ /* 0x000e220000000800 */
[--C-:B-1----:R-:W-:Y:S02]  /*08e0*/  SHF.R.U64 R16, R6, R14, R11.reuse ;  /* 0x0000000e06107219 */ /* 0x102fe4000000120b */
[----:B------:R-:W-:Y:S02]  /*08f0*/  I2FP.F32.U32 R6, R10 ;  /* 0x0000000a00067245 */ /* 0x000fe40000201000 */
[----:B------:R-:W-:-:S03]  /*0900*/  SHF.R.U32.HI R11, RZ, R14, R11 ;  /* 0x0000000eff0b7219 */ /* 0x000fc6000001160b */
[----:B------:R-:W1:Y:S01]  /*0910*/  LDC R17, c[0x0][0x148] ;  /* 0x00005200ff117b82 */ /* 0x000e620000000800 */
[----:B---3--:R-:W-:Y:S02]  /*0920*/  IMAD R5, R9, R7, R8 ;  /* 0x0000000709057224 */ /* 0x008fe400078e0208 */
[----:B------:R-:W-:Y:S01]  /*0930*/  FMUL R7, R6, UR4 ;  /* 0x0000000406077c20 */ /* 0x000fe20008400000 */
[----:B------:R-:W-:-:S03]  /*0940*/  IMAD.MOV.U32 R6, RZ, RZ, -0x1 ;  /* 0xffffffffff067424 */ /* 0x000fc600078e00ff */
[----:B------:R2:W3:Y:S01]  /*0950*/  F2I.U32.TRUNC.NTZ R15, R7 ;  /* 0x00000007000f7305 */ /* 0x0004e2000020f000 */
[----:B------:R-:W1:Y:S01]  /*0960*/  LDC R21, c[0x0][0x600] ;  /* 0x00018000ff157b82 */ /* 0x000e620000000800 */
[-CC-:B----4-:R-:W-:Y:S02]  /*0970*/  SHF.R.U64 R27, R16, R18.reuse, R11.reuse ;  /* 0x00000012101b7219 */ /* 0x190fe4000000120b */
[----:B------:R-:W-:-:S05]  /*0980*/  SHF.R.U32.HI R8, RZ, R18, R11 ;  /* 0x00000012ff087219 */ /* 0x000fca000001160b */
[----:B------:R-:W4:Y:S01]  /*0990*/  LDC R20, c[0x0][0x648] ;  /* 0x00019200ff147b82 */ /* 0x000f220000000800 */
[-CC-:B0-----:R-:W-:Y:S02]  /*09a0*/  SHF.R.U64 R18, R27, R13.reuse, R8.reuse ;  /* 0x0000000d1b127219 */ /* 0x181fe40000001208 */
[-C--:B------:R-:W-:Y:S02]  /*09b0*/  SHF.L.U32 R6, R6, R13.reuse, RZ ;  /* 0x0000000d06067219 */ /* 0x080fe400000006ff */
[-C--:B------:R-:W-:Y:S02]  /*09c0*/  SHF.R.U32.HI R8, RZ, R13.reuse, R8 ;  /* 0x0000000dff087219 */ /* 0x080fe40000011608 */
[----:B------:R-:W-:Y:S01]  /*09d0*/  LOP3.LUT R14, RZ, R6, RZ, 0x33, !PT ;  /* 0x00000006ff0e7212 */ /* 0x000fe200078e33ff */
[----:B------:R-:W0:Y:S01]  /*09e0*/  LDC R25, c[0x0][0x638] ;  /* 0x00018e00ff197b82 */ /* 0x000e220000000800 */
[----:B------:R-:W-:Y:S01]  /*09f0*/  SHF.L.U32 R11, R12, R13, RZ ;  /* 0x0000000d0c0b7219 */ /* 0x000fe200000006ff */
[----:B------:R-:W-:-:S02]  /*0a00*/  IMAD.MOV.U32 R6, RZ, RZ, R18 ;  /* 0x000000ffff067224 */ /* 0x000fc400078e0012 */
[----:B--2---:R-:W-:-:S04]  /*0a10*/  IMAD.MOV.U32 R7, RZ, RZ, R8 ;  /* 0x000000ffff077224 */ /* 0x004fc800078e0008 */
[----:B------:R-:W2:Y:S01]  /*0a20*/  LDC R24, c[0x0][0x610] ;  /* 0x00018400ff187b82 */ /* 0x000ea20000000800 */
[----:B---3--:R-:W-:Y:S05]  /*0a30*/  @!P0 BRA `(.L_x_6) ;  /* 0x0000000000288947 */ /* 0x008fea0003800000 */
[----:B------:R-:W3:Y:S02]  /*0a40*/  LDC R13, c[0x0][0x64c] ;  /* 0x00019300ff0d7b82 */ /* 0x000ee40000000800 */
[----:B---3--:R-:W-:-:S05]  /*0a50*/  IADD3 R13, P0, R18, R13, RZ ;  /* 0x0000000d120d7210 */ /* 0x008fca0007f1e0ff */
        /* <DEDUP_REMOVED lines=8> */
.L_x_6:
[----:B----4-:R-:W-:Y:S01]  /*0ae0*/  SHF.R.U64 R6, R6, R20, R7 ;  /* 0x0000001406067219 */ /* 0x010fe20000001207 */
[----:B-1----:R-:W-:Y:S01]  /*0af0*/  VIADD R7, R21, 0xffffffff ;  /* 0xffffffff15077836 */ /* 0x002fe20000000000 */
[----:B------:R-:W-:Y:S01]  /*0b00*/  LOP3.LUT R14, R27, R14, RZ, 0xc0, !PT ;  /* 0x0000000e1b0e7212 */ /* 0x000fe200078ec0ff */
[----:B------:R-:W-:Y:S02]  /*0b10*/  IMAD.MOV R15, RZ, RZ, -R15 ;  /* 0x000000ffff0f7224 */ /* 0x000fe400078e0a0f */
[----:B------:R-:W-:Y:S01]  /*0b20*/  IMAD.MOV R8, RZ, RZ, -R6 ;  /* 0x000000ffff087224 */ /* 0x000fe200078e0a06 */
[----:B------:R-:W-:Y:S01]  /*0b30*/  LOP3.LUT R7, R16, R7, RZ, 0xc0, !PT ;  /* 0x0000000710077212 */ /* 0x000fe200078ec0ff */
[----:B------:R-:W-:Y:S02]  /*0b40*/  IMAD R14, R11, R6, R14 ;  /* 0x000000060b0e7224 */ /* 0x000fe400078e020e */
[----:B------:R-:W-:Y:S02]  /*0b50*/  @P2 IMAD R5, R17, R15, R10 ;  /* 0x0000000f11052224 */ /* 0x000fe400078e020a */
[----:B0-----:R-:W-:-:S02]  /*0b60*/  IMAD R6, R8, R25, R18 ;  /* 0x0000001908067224 */ /* 0x001fc400078e0212 */
[----:B--2---:R-:W-:Y:S02]  /*0b70*/  IMAD R5, R14, R24, R5 ;  /* 0x000000180e057224 */ /* 0x004fe400078e0205 */
[----:B------:R-:W-:Y:S02]  /*0b80*/  IMAD R8, R6, R21, R7 ;  /* 0x0000001506087224 */ /* 0x000fe400078e0207 */
[----:B------:R-:W-:-:S03]  /*0b90*/  IMAD.MOV.U32 R12, RZ, RZ, 0x1 ;  /* 0x00000001ff0c7424 */ /* 0x000fc600078e00ff */
[----:B------:R-:W-:Y:S02]  /*0ba0*/  SEL R6, R8, R5, !P2 ;  /* 0x0000000508067207 */ /* 0x000fe40005000000 */
[----:B------:R-:W-:Y:S01]  /*0bb0*/  SEL R7, R5, R8, !P2 ;  /* 0x0000000805077207 */ /* 0x000fe20005000000 */
[----:B------:R-:W-:-:S07]  /*0bc0*/  IMAD.MOV.U32 R5, RZ, RZ, R26 ;  /* 0x000000ffff057224 */ /* 0x000fce00078e001a */
.L_x_4:
[----:B------:R-:W-:-:S08]  /*0bd0*/  NOP ;  /* 0x0000000000007918 */ /* 0x000fd00000000000 */
[----:B------:R-:W0:Y:S02]  /*0be0*/  USETMAXREG.TRY_ALLOC.CTAPOOL UP0, 0xe8 ;  /* 0x000000e8000079c8 */ /* 0x000e240008000600 */
[----:B0-----:R-:W-:-:S13]  /*0bf0*/  PLOP3.LUT P0, PT, PT, PT, UP0, 0x80, 0x0 ;  /* 0x000000000000781c */ /* 0x001fda0003f0f008 */
[----:B------:R-:W-:Y:S05]  /*0c00*/  @!P0 BRA `(.L_x_4) ;  /* 0xfffffffc00f08947 */ /* 0x000fea000383ffff */
[----:B------:R-:W-:Y:S01]  /*0c10*/  ULDC.64 UR4, c[0x0][0x598] ;  /* 0x0001660000047ab9 */ /* 0x000fe20000000a00 */
[----:B------:R-:W-:Y:S01]  /*0c20*/  ULDC.64 UR18, c[0x0][0x208] ;  /* 0x0000820000127ab9 */ /* 0x000fe20000000a00 */
[----:B------:R-:W-:-:S04]  /*0c30*/  ISETP.NE.U32.AND P0, PT, RZ, UR4, PT ;  /* 0x00000004ff007c0c */ /* 0x000fc8000bf05070 */
[----:B------:R-:W-:-:S13]  /*0c40*/  ISETP.NE.AND.EX P0, PT, RZ, UR5, PT, P0 ;  /* 0x00000005ff007c0c */ /* 0x000fda000bf05300 */
[----:B------:R-:W-:Y:S05]  /*0c50*/  @!P0 BRA `(.L_x_7) ;  /* 0x00000000001c8947 */ /* 0x000fea0003800000 */
[----:B------:R-:W0:Y:S02]  /*0c60*/  LDC.64 R8, c[0x0][0x598] ;  /* 0x00016600ff087b82 */ /* 0x000e240000000a00 */
[----:B0-----:R-:W2:Y:S02]  /*0c70*/  LDG.E.64 R8, desc[UR18][R8.64] ;  /* 0x0000001208087981 */ /* 0x001ea4000c1e1b00 */
[----:B--2---:R-:W-:-:S04]  /*0c80*/  ISETP.NE.U32.AND P0, PT, R8, RZ, PT ;  /* 0x000000ff0800720c */ /* 0x004fc80003f05070 */
[----:B------:R-:W-:-:S13]  /*0c90*/  ISETP.NE.AND.EX P0, PT, R9, RZ, PT, P0 ;  /* 0x000000ff0900720c */ /* 0x000fda0003f05300 */
[----:B------:R-:W-:Y:S05]  /*0ca0*/  @!P0 BRA `(.L_x_7) ;  /* 0x0000000000088947 */ /* 0x000fea0003800000 */
[----:B------:R0:W5:Y:S01]  /*0cb0*/  LD.E R8, desc[UR18][R8.64] ;  /* 0x0000001208087980 */ /* 0x000162000c101900 */
[----:B------:R-:W-:Y:S05]  /*0cc0*/  BRA `(.L_x_8) ;  /* 0x0000000000207947 */ /* 0x000fea0003800000 */
.L_x_7:
[----:B------:R-:W-:Y:S02]  /*0cd0*/  ULDC.64 UR4, c[0x0][0x588] ;  /* 0x0001620000047ab9 */ /* 0x000fe40000000a00 */
[----:B------:R-:W-:-:S04]  /*0ce0*/  ISETP.NE.U32.AND P0, PT, RZ, UR4, PT ;  /* 0x00000004ff007c0c */ /* 0x000fc8000bf05070 */
[----:B------:R-:W-:-:S13]  /*0cf0*/  ISETP.NE.AND.EX P0, PT, RZ, UR5, PT, P0 ;  /* 0x00000005ff007c0c */ /* 0x000fda000bf05300 */
[----:B------:R-:W-:Y:S05]  /*0d00*/  @!P0 BRA `(.L_x_9) ;  /* 0x00000000000c8947 */ /* 0x000fea0003800000 */
[----:B------:R-:W0:Y:S02]  /*0d10*/  LDC.64 R8, c[0x0][0x588] ;  /* 0x00016200ff087b82 */ /* 0x000e240000000a00 */
[----:B0-----:R1:W5:Y:S01]  /*0d20*/  LDG.E R8, desc[UR18][R8.64] ;  /* 0x0000001208087981 */ /* 0x001362000c1e1900 */
[----:B------:R-:W-:Y:S05]  /*0d30*/  BRA `(.L_x_8) ;  /* 0x0000000000047947 */ /* 0x000fea0003800000 */
.L_x_9:
[----:B------:R-:W2:Y:S02]  /*0d40*/  LDC R8, c[0x0][0x580] ;  /* 0x00016000ff087b82 */ /* 0x000ea40000000800 */
.L_x_8:
[----:B------:R-:W-:Y:S02]  /*0d50*/  ULDC.64 UR4, c[0x0][0x5a0] ;  /* 0x0001680000047ab9 */ /* 0x000fe40000000a00 */
[----:B------:R-:W-:-:S04]  /*0d60*/  ISETP.NE.U32.AND P0, PT, RZ, UR4, PT ;  /* 0x00000004ff007c0c */ /* 0x000fc8000bf05070 */
[----:B------:R-:W-:-:S13]  /*0d70*/  ISETP.NE.AND.EX P0, PT, RZ, UR5, PT, P0 ;  /* 0x00000005ff007c0c */ /* 0x000fda000bf05300 */
[----:B------:R-:W-:Y:S05]  /*0d80*/  @!P0 BRA `(.L_x_10) ;  /* 0x00000000001c8947 */ /* 0x000fea0003800000 */
[----:B------:R-:W3:Y:S02]  /*0d90*/  LDC.64 R10, c[0x0][0x5a0] ;  /* 0x00016800ff0a7b82 */ /* 0x000ee40000000a00 */
[----:B---3--:R-:W3:Y:S02]  /*0da0*/  LDG.E.64 R10, desc[UR18][R10.64] ;  /* 0x000000120a0a7981 */ /* 0x008ee4000c1e1b00 */
[----:B---3--:R-:W-:-:S04]  /*0db0*/  ISETP.NE.U32.AND P0, PT, R10, RZ, PT ;  /* 0x000000ff0a00720c */ /* 0x008fc80003f05070 */
[----:B------:R-:W-:-:S13]  /*0dc0*/  ISETP.NE.AND.EX P0, PT, R11, RZ, PT, P0 ;  /* 0x000000ff0b00720c */ /* 0x000fda0003f05300 */
[----:B------:R-:W-:Y:S05]  /*0dd0*/  @!P0 BRA `(.L_x_10) ;  /* 0x0000000000088947 */ /* 0x000fea0003800000 */
[----:B01----:R0:W5:Y:S01]  /*0de0*/  LD.E R9, desc[UR18][R10.64] ;  /* 0x000000120a097980 */ /* 0x003162000c101900 */
[----:B------:R-:W-:Y:S05]  /*0df0*/  BRA `(.L_x_11) ;  /* 0x0000000000207947 */ /* 0x000fea0003800000 */
.L_x_10:
[----:B------:R-:W-:Y:S02]  /*0e00*/  ULDC.64 UR4, c[0x0][0x590] ;  /* 0x0001640000047ab9 */ /* 0x000fe40000000a00 */
[----:B------:R-:W-:-:S04]  /*0e10*/  ISETP.NE.U32.AND P0, PT, RZ, UR4, PT ;  /* 0x00000004ff007c0c */ /* 0x000fc8000bf05070 */
[----:B------:R-:W-:-:S13]  /*0e20*/  ISETP.NE.AND.EX P0, PT, RZ, UR5, PT, P0 ;  /* 0x00000005ff007c0c */ /* 0x000fda000bf05300 */
[----:B------:R-:W-:Y:S05]  /*0e30*/  @!P0 BRA `(.L_x_12) ;  /* 0x00000000000c8947 */ /* 0x000fea0003800000 */
[----:B------:R-:W0:Y:S02]  /*0e40*/  LDC.64 R10, c[0x0][0x590] ;  /* 0x00016400ff0a7b82 */ /* 0x000e240000000a00 */
[----:B01----:R1:W5:Y:S01]  /*0e50*/  LDG.E R9, desc[UR18][R10.64] ;  /* 0x000000120a097981 */ /* 0x003362000c1e1900 */
[----:B------:R-:W-:Y:S05]  /*0e60*/  BRA `(.L_x_11) ;  /* 0x0000000000047947 */ /* 0x000fea0003800000 */
.L_x_12:
[----:B01----:R-:W3:Y:S02]  /*0e70*/  LDC R9, c[0x0][0x584] ;  /* 0x00016100ff097b82 */ /* 0x003ee40000000800 */
.L_x_11:
[----:B------:R-:W-:-:S13]  /*0e80*/  LOP3.LUT P0, RZ, R12, 0xff, RZ, 0xc0, !PT ;  /* 0x000000ff0cff7812 */ /* 0x000fda000780c0ff */
[----:B------:R-:W-:Y:S05]  /*0e90*/  @!P0 EXIT ;  /* 0x000000000000894d */ /* 0x000fea0003800000 */
[----:B------:R-:W-:Y:S01]  /*0ea0*/  ULDC UR4, c[0x0][0x28c] ;  /* 0x0000a30000047ab9 */ /* 0x000fe20000000800 */
[----:B------:R-:W-:Y:S01]  /*0eb0*/  LOP3.LUT R138, R4, 0x1, RZ, 0xfc, !PT ;  /* 0x00000001048a7812 */ /* 0x000fe200078efcff */
[----:B------:R-:W-:-:S04]  /*0ec0*/  UIADD3 UR4, UR4, 0x3f, URZ ;  /* 0x0000003f04047890 */ /* 0x000fc8000fffe03f */
[----:B------:R-:W-:-:S04]  /*0ed0*/  USHF.R.S32.HI UR5, URZ, 0x1f, UR4 ;  /* 0x0000001f3f057899 */ /* 0x000fc80008011404 */
[----:B------:R-:W-:-:S03]  /*0ee0*/  ULEA.HI UR5, UR5, UR4, URZ, 0x6 ;  /* 0x0000000405057291 */ /* 0x000fc6000f8f303f */
[----:B------:R-:W-:Y:S01]  /*0ef0*/  UMOV UR4, URZ ;  /* 0x0000003f00047c82 */ /* 0x000fe20008000000 */
[----:B------:R-:W-:-:S03]  /*0f00*/  USHF.R.S32.HI UR9, URZ, 0x6, UR5 ;  /* 0x000000063f097899 */ /* 0x000fc60008011405 */
[----:B------:R-:W-:-:S09]  /*0f10*/  UMOV UR5, URZ ;  /* 0x0000003f00057c82 */ /* 0x000fd20008000000 */
.L_x_165:
[----:B01----:R-:W-:Y:S01]  /*0f20*/  LOP3.LUT R10, R0, 0x80, RZ, 0xc0, !PT ;  /* 0x00000080000a7812 */ /* 0x003fe200078ec0ff */
[----:B------:R-:W0:Y:S01]  /*0f30*/  S2UR UR13, SR_CgaCtaId ;  /* 0x00000000000d79c3 */ /* 0x000e220000008800 */
[----:B------:R-:W-:Y:S01]  /*0f40*/  UMOV UR12, 0x400 ;  /* 0x00000400000c7882 */ /* 0x000fe20000000000 */
[----:B------:R-:W-:Y:S01]  /*0f50*/  UMOV UR6, URZ ;  /* 0x0000003f00067c82 */ /* 0x000fe20008000000 */
[----:B------:R-:W-:Y:S01]  /*0f60*/  SHF.R.U32.HI R10, RZ, 0x7, R10 ;  /* 0x00000007ff0a7819 */ /* 0x000fe2000001160a */
[----:B------:R-:W-:Y:S01]  /*0f70*/  UMOV UR7, URZ ;  /* 0x0000003f00077c82 */ /* 0x000fe20008000000 */
[----:B------:R-:W-:Y:S01]  /*0f80*/  UMOV UR16, UR5 ;  /* 0x0000000500107c82 */ /* 0x000fe20008000000 */
[----:B------:R-:W-:Y:S02]  /*0f90*/  CS2R R14, SRZ ;  /* 0x00000000000e7805 */ /* 0x000fe4000001ff00 */
[----:B------:R-:W-:Y:S01]  /*0fa0*/  CS2R R12, SRZ ;  /* 0x00000000000c7805 */ /* 0x000fe2000001ff00 */
[----:B------:R-:W1:Y:S01]  /*0fb0*/  LDC R11, c[0x0][0x28c] ;  /* 0x0000a300ff0b7b82 */ /* 0x000e620000000800 */
[----:B------:R-:W4:Y:S01]  /*0fc0*/  SHFL.IDX PT, R10, R10, RZ, 0x1f ;  /* 0x00001fff0a0a7589 */ /* 0x000f2200000e0000 */
[----:B------:R-:W-:-:S02]  /*0fd0*/  CS2R R16, SRZ ;  /* 0x0000000000107805 */ /* 0x000fc4000001ff00 */
[----:B------:R-:W-:Y:S02]  /*0fe0*/  CS2R R18, SRZ ;  /* 0x0000000000127805 */ /* 0x000fe4000001ff00 */
[----:B------:R-:W-:Y:S02]  /*0ff0*/  CS2R R20, SRZ ;  /* 0x0000000000147805 */ /* 0x000fe4000001ff00 */
[----:B------:R-:W-:Y:S02]  /*1000*/  CS2R R22, SRZ ;  /* 0x0000000000167805 */ /* 0x000fe4000001ff00 */
[----:B------:R-:W-:Y:S02]  /*1010*/  CS2R R88, SRZ ;  /* 0x0000000000587805 */ /* 0x000fe4000001ff00 */
[----:B------:R-:W-:Y:S02]  /*1020*/  CS2R R90, SRZ ;  /* 0x00000000005a7805 */ /* 0x000fe4000001ff00 */
        /* <DEDUP_REMOVED lines=16> */
[----:B-1----:R-:W-:Y:S02]  /*1130*/  ISETP.GE.AND P0, PT, R11, 0x1, PT ;  /* 0x000000010b00780c */ /* 0x002fe40003f06270 */
[----:B------:R-:W-:Y:S02]  /*1140*/  CS2R R124, SRZ ;  /* 0x00000000007c7805 */ /* 0x000fe4000001ff00 */
[----:B----4-:R-:W-:-:S02]  /*1150*/  R2UR UR8, R10 ;  /* 0x000000000a0872ca */ /* 0x010fc400000e0000 */
[----:B------:R-:W-:Y:S02]  /*1160*/  CS2R R126, SRZ ;  /* 0x00000000007e7805 */ /* 0x000fe4000001ff00 */
[----:B------:R-:W-:Y:S02]  /*1170*/  CS2R R128, SRZ ;  /* 0x0000000000807805 */ /* 0x000fe4000001ff00 */
[----:B------:R-:W-:Y:S02]  /*1180*/  CS2R R130, SRZ ;  /* 0x0000000000827805 */ /* 0x000fe4000001ff00 */
[----:B------:R-:W-:Y:S02]  /*1190*/  CS2R R132, SRZ ;  /* 0x0000000000847805 */ /* 0x000fe4000001ff00 */
[----:B------:R-:W-:Y:S02]  /*11a0*/  CS2R R134, SRZ ;  /* 0x0000000000867805 */ /* 0x000fe4000001ff00 */
[----:B------:R-:W-:Y:S01]  /*11b0*/  CS2R R136, SRZ ;  /* 0x0000000000887805 */ /* 0x000fe2000001ff00 */
[----:B------:R-:W-:Y:S01]  /*11c0*/  IMAD.MOV.U32 R139, RZ, RZ, RZ ;  /* 0x000000ffff8b7224 */ /* 0x000fe200078e00ff */
[----:B------:R-:W-:Y:S01]  /*11d0*/  CS2R R24, SRZ ;  /* 0x0000000000187805 */ /* 0x000fe2000001ff00 */
[----:B------:R-:W-:Y:S01]  /*11e0*/  IMAD.MOV.U32 R141, RZ, RZ, RZ ;  /* 0x000000ffff8d7224 */ /* 0x000fe200078e00ff */
[----:B---3--:R-:W-:Y:S01]  /*11f0*/  CS2R R26, SRZ ;  /* 0x00000000001a7805 */ /* 0x008fe2000001ff00 */
[----:B------:R-:W-:Y:S01]  /*1200*/  IMAD.U32 R142, RZ, RZ, UR4 ;  /* 0x00000004ff8e7e24 */ /* 0x000fe2000f8e00ff */
[----:B------:R-:W-:Y:S01]  /*1210*/  CS2R R28, SRZ ;  /* 0x00000000001c7805 */ /* 0x000fe2000001ff00 */
[----:B------:R-:W-:Y:S01]  /*1220*/  ULEA.HI UR10, UR8, UR8, URZ, 0x1 ;  /* 0x00000008080a7291 */ /* 0x000fe2000f8f083f */
[----:B------:R-:W-:-:S02]  /*1230*/  CS2R R30, SRZ ;  /* 0x00000000001e7805 */ /* 0x000fc4000001ff00 */
[----:B------:R-:W-:Y:S02]  /*1240*/  CS2R R32, SRZ ;  /* 0x0000000000207805 */ /* 0x000fe4000001ff00 */
[----:B------:R-:W-:Y:S01]  /*1250*/  CS2R R34, SRZ ;  /* 0x0000000000227805 */ /* 0x000fe2000001ff00 */
[----:B------:R-:W-:Y:S01]  /*1260*/  ULOP3.LUT UR11, UR10, 0xffffe, URZ, 0xc0, !UPT ;  /* 0x000ffffe0a0b7892 */ /* 0x000fe2000f8ec03f */
[----:B------:R-:W-:Y:S01]  /*1270*/  CS2R R36, SRZ ;  /* 0x0000000000247805 */ /* 0x000fe2000001ff00 */
[----:B0-----:R-:W-:Y:S01]  /*1280*/  ULEA UR10, UR13, UR12, 0x18 ;  /* 0x0000000c0d0a7291 */ /* 0x001fe2000f8ec03f */
[----:B------:R-:W-:Y:S01]  /*1290*/  CS2R R38, SRZ ;  /* 0x0000000000267805 */ /* 0x000fe2000001ff00 */
[----:B------:R-:W-:Y:S01]  /*12a0*/  UIADD3 UR11, UR8, -UR11, URZ ;  /* 0x8000000b080b7290 */ /* 0x000fe2000fffe03f */
[----:B------:R-:W-:Y:S02]  /*12b0*/  CS2R R40, SRZ ;  /* 0x0000000000287805 */ /* 0x000fe4000001ff00 */
[----:B------:R-:W-:Y:S01]  /*12c0*/  CS2R R42, SRZ ;  /* 0x00000000002a7805 */ /* 0x000fe2000001ff00 */
[----:B------:R-:W-:Y:S01]  /*12d0*/  UMOV UR8, URZ ;  /* 0x0000003f00087c82 */ /* 0x000fe20008000000 */
[----:B------:R-:W-:Y:S01]  /*12e0*/  ULEA UR11, UR11, UR10, 0xc ;  /* 0x0000000a0b0b7291 */ /* 0x000fe2000f8e603f */
[----:B------:R-:W-:-:S02]  /*12f0*/  CS2R R44, SRZ ;  /* 0x00000000002c7805 */ /* 0x000fc4000001ff00 */
[----:B------:R-:W-:Y:S02]  /*1300*/  CS2R R46, SRZ ;  /* 0x00000000002e7805 */ /* 0x000fe4000001ff00 */
[----:B------:R-:W-:Y:S01]  /*1310*/  CS2R R48, SRZ ;  /* 0x0000000000307805 */ /* 0x000fe2000001ff00 */
[----:B------:R-:W-:Y:S01]  /*1320*/  UIADD3 UR11, UR11, 0x100, URZ ;  /* 0x000001000b0b7890 */ /* 0x000fe2000fffe03f */
[----:B------:R-:W-:Y:S02]  /*1330*/  CS2R R50, SRZ ;  /* 0x0000000000327805 */ /* 0x000fe4000001ff00 */
[----:B------:R-:W-:Y:S02]  /*1340*/  CS2R R52, SRZ ;  /* 0x0000000000347805 */ /* 0x000fe4000001ff00 */
[----:B------:R-:W-:Y:S01]  /*1350*/  CS2R R54, SRZ ;  /* 0x0000000000367805 */ /* 0x000fe2000001ff00 */
[----:B------:R-:W-:Y:S01]  /*1360*/  USHF.R.U32.HI UR11, URZ, 0x4, UR11 ;  /* 0x000000043f0b7899 */ /* 0x000fe2000801160b */
[----:B------:R-:W-:-:S02]  /*1370*/  CS2R R56, SRZ ;  /* 0x0000000000387805 */ /* 0x000fc4000001ff00 */
[----:B------:R-:W-:Y:S02]  /*1380*/  CS2R R58, SRZ ;  /* 0x00000000003a7805 */ /* 0x000fe4000001ff00 */
[----:B------:R-:W-:Y:S01]  /*1390*/  CS2R R60, SRZ ;  /* 0x00000000003c7805 */ /* 0x000fe2000001ff00 */
[----:B------:R-:W-:Y:S01]  /*13a0*/  ULOP3.LUT UR11, UR11, 0x3fff, URZ, 0xc0, !UPT ;  /* 0x00003fff0b0b7892 */ /* 0x000fe2000f8ec03f */
        /* <DEDUP_REMOVED lines=12> */
[----:B------:R-:W-:Y:S01]  /*1470*/  CS2R R86, SRZ ;  /* 0x0000000000567805 */ /* 0x000fe2000001ff00 */
[----:B------:R-:W-:Y:S06]  /*1480*/  @!P0 BRA `(.L_x_13) ;  /* 0x0000000800308947 */ /* 0x000fec0003800000 */
[----:B------:R-:W-:-:S13]  /*1490*/  ISETP.NE.AND P1, PT, R138, 0x3, PT ;  /* 0x000000038a00780c */ /* 0x000fda0003f25270 */
[----:B------:R-:W-:Y:S05]  /*14a0*/  @!P1 BRA `(.L_x_14) ;  /* 0x0000000000049947 */ /* 0x000fea0003800000 */
[----:B------:R-:W-:Y:S01]  /*14b0*/  BPT.TRAP 0x1 ;  /* 0x000000040000795c */ /* 0x000fe20000300000 */
.L_x_14:
[----:B------:R-:W-:Y:S01]  /*14c0*/  ULEA UR6, UR5, UR10, 0x3 ;  /* 0x0000000a05067291 */ /* 0x000fe2000f8e183f */
[----:B------:R-:W-:-:S05]  /*14d0*/  IMAD.U32 R10, RZ, RZ, UR4 ;  /* 0x00000004ff0a7e24 */ /* 0x000fca000f8e00ff */
[----:B------:R-:W-:-:S04]  /*14e0*/  SHF.L.U32 R10, R10, 0x1f, RZ ;  /* 0x0000001f0a0a7819 */ /* 0x000fc800000006ff */
[----:B------:R0:W1:Y:S01]  /*14f0*/  SYNCS.PHASECHK.TRANS64.TRYWAIT P0, [UR6], R10 ;  /* 0x0000000aff0075a7 */ /* 0x0000620008000146 */
[----:B------:R-:W-:Y:S05]  /*1500*/  @!P1 BRA `(.L_x_15) ;  /* 0x0000000000049947 */ /* 0x000fea0003800000 */
[----:B------:R-:W-:Y:S01]  /*1510*/  BPT.TRAP 0x1 ;  /* 0x000000040000795c */ /* 0x000fe20000300000 */
.L_x_15:
[----:B-1----:R-:W-:Y:S05]  /*1520*/  @P0 BRA `(.L_x_16) ;  /* 0x0000000000080947 */ /* 0x002fea0003800000 */
[----:B------:R-:W1:Y:S02]  /*1530*/  SYNCS.PHASECHK.TRANS64.TRYWAIT P0, [UR6], R10 ;  /* 0x0000000aff0075a7 */ /* 0x000e640008000146 */
[----:B-1----:R-:W-:Y:S05]  /*1540*/  @!P0 BRA `(.L_x_17) ;  /* 0x0000007800fc8947 */ /* 0x002fea0003800000 */
.L_x_16:
[----:B------:R-:W-:Y:S01]  /*1550*/  UIADD3 UR6, UR10, 0x8100, URZ ;  /* 0x000081000a067890 */ /* 0x000fe2000fffe03f */
[----:B------:R-:W-:Y:S01]  /*1560*/  WARPGROUP.ARRIVE ;  /* 0x00000000000079c5 */ /* 0x000fe20000000000 */
[----:B------:R-:W-:Y:S01]  /*1570*/  ULOP3.LUT UR12, UR11, 0x10000, URZ, 0xfc, !UPT ;  /* 0x000100000b0c7892 */ /* 0x000fe2000f8efc3f */
[----:B------:R-:W-:Y:S01]  /*1580*/  CS2R R14, SRZ ;  /* 0x00000000000e7805 */ /* 0x000fe2000001ff00 */
[----:B------:R-:W-:Y:S01]  /*1590*/  USHF.R.U32.HI UR6, URZ, 0x4, UR6 ;  /* 0x000000043f067899 */ /* 0x000fe20008011606 */
[----:B------:R-:W-:Y:S01]  /*15a0*/  CS2R R12, SRZ ;  /* 0x00000000000c7805 */ /* 0x000fe2000001ff00 */
[----:B------:R-:W-:Y:S01]  /*15b0*/  ULEA UR12, UR5, UR12, 0x9 ;  /* 0x0000000c050c7291 */ /* 0x000fe2000f8e483f */
[----:B------:R-:W-:Y:S01]  /*15c0*/  CS2R R16, SRZ ;  /* 0x0000000000107805 */ /* 0x000fe2000001ff00 */
[----:B------:R-:W-:Y:S01]  /*15d0*/  ULOP3.LUT UR6, UR6, 0x3fff, URZ, 0xc0, !UPT ;  /* 0x00003fff06067892 */ /* 0x000fe2000f8ec03f */
[----:B------:R-:W-:Y:S01]  /*15e0*/  CS2R R18, SRZ ;  /* 0x0000000000127805 */ /* 0x000fe2000001ff00 */
[----:B------:R-:W-:Y:S01]  /*15f0*/  UMOV UR13, 0x80000020 ;  /* 0x80000020000d7882 */ /* 0x000fe20000000000 */
[----:B------:R-:W-:Y:S01]  /*1600*/  UMOV UR15, 0x80000020 ;  /* 0x80000020000f7882 */ /* 0x000fe20000000000 */
[----:B------:R-:W-:Y:S01]  /*1610*/  ULOP3.LUT UR6, UR6, 0x10000, URZ, 0xfc, !UPT ;  /* 0x0001000006067892 */ /* 0x000fe2000f8efc3f */
[----:B------:R-:W-:Y:S01]  /*1620*/  CS2R R20, SRZ ;  /* 0x0000000000147805 */ /* 0x000fe2000001ff00 */
[----:B------:R-:W-:Y:S01]  /*1630*/  ULDC UR7, c[0x0][0x50c] ;  /* 0x0001430000077ab9 */ /* 0x000fe20000000800 */
[----:B------:R-:W-:Y:S01]  /*1640*/  CS2R R22, SRZ ;  /* 0x0000000000167805 */ /* 0x000fe2000001ff00 */
[----:B------:R-:W-:Y:S01]  /*1650*/  ULEA UR14, UR5, UR6, 0x9 ;  /* 0x00000006050e7291 */ /* 0x000fe2000f8e483f */
[----:B------:R-:W-:Y:S01]  /*1660*/  CS2R R88, SRZ ;  /* 0x0000000000587805 */ /* 0x000fe2000001ff00 */
[----:B------:R-:W-:Y:S01]  /*1670*/  UISETP.NE.AND UP0, UPT, UR7, 0x2, UPT ;  /* 0x000000020700788c */ /* 0x000fe2000bf05270 */
[----:B------:R-:W-:Y:S01]  /*1680*/  CS2R R90, SRZ ;  /* 0x00000000005a7805 */ /* 0x000fe2000001ff00 */
[----:B------:R-:W-:Y:S01]  /*1690*/  UMOV UR6, 0x2 ;  /* 0x0000000200067882 */ /* 0x000fe20000000000 */
[----:B------:R-:W-:Y:S01]  /*16a0*/  CS2R R92, SRZ ;  /* 0x00000000005c7805 */ /* 0x000fe2000001ff00 */
[----:B------:R-:W-:Y:S01]  /*16b0*/  USEL UR7, URZ, 0x1, UP0 ;  /* 0x000000013f077887 */ /* 0x000fe20008000000 */
[----:B------:R-:W-:-:S02]  /*16c0*/  CS2R R94, SRZ ;  /* 0x00000000005e7805 */ /* 0x000fc4000001ff00 */
[----:B------:R-:W-:Y:S01]  /*16d0*/  CS2R R96, SRZ ;  /* 0x0000000000607805 */ /* 0x000fe2000001ff00 */
[----:B------:R-:W-:Y:S01]  /*16e0*/  QGMMA.64x128x32.F32.E5M2.E5M2 R24, gdesc[UR12], RZ, !UPT ;  /* 0x01e000000c1879f3 */ /* 0x000fe2000c7038ff */
[----:B------:R-:W-:Y:S01]  /*16f0*/  UIADD3 UR12, UR12, 0x2, URZ ;  /* 0x000000020c0c7890 */ /* 0x000fe2000fffe03f */
[----:B------:R-:W-:Y:S02]  /*1700*/  CS2R R98, SRZ ;  /* 0x0000000000627805 */ /* 0x000fe4000001ff00 */
[----:B------:R-:W-:Y:S01]  /*1710*/  ISETP.NE.AND P0, PT, RZ, UR7, PT ;  /* 0x00000007ff007c0c */ /* 0x000fe2000bf05270 */
[----:B------:R-:W-:Y:S01]  /*1720*/  UIADD3 UR14, UR14, 0x2, URZ ;  /* 0x000000020e0e7890 */ /* 0x000fe2000fffe03f */
[----:B------:R-:W-:Y:S01]  /*1730*/  CS2R R100, SRZ ;  /* 0x0000000000647805 */ /* 0x000fe2000001ff00 */
[----:B------:R-:W-:Y:S01]  /*1740*/  UMOV UR13, 0x80000020 ;  /* 0x80000020000d7882 */ /* 0x000fe20000000000 */
[----:B------:R-:W-:Y:S01]  /*1750*/  UMOV UR15, 0x80000020 ;  /* 0x80000020000f7882 */ /* 0x000fe20000000000 */
        /* <DEDUP_REMOVED lines=17> */
[----:B------:R-:W-:Y:S01]  /*1870*/  CS2R R136, SRZ ;  /* 0x0000000000887805 */ /* 0x000fe2000001ff00 */
[----:B------:R-:W-:Y:S02]  /*1880*/  IMAD.MOV.U32 R139, RZ, RZ, RZ ;  /* 0x000000ffff8b7224 */ /* 0x000fe400078e00ff */
[----:B------:R-:W-:Y:S01]  /*1890*/  IMAD.MOV.U32 R141, RZ, RZ, RZ ;  /* 0x000000ffff8d7224 */ /* 0x000fe200078e00ff */
[----:B------:R-:W-:Y:S01]  /*18a0*/  QGMMA.64x128x32.F32.E5M2.E5M2 R24, gdesc[UR12], R24, gsb0 ;  /* 0x01e000000c1879f3 */ /* 0x000fe20008003818 */
[----:B------:R-:W-:Y:S05]  /*18b0*/  @!P0 BRA `(.L_x_18) ;  /* 0x0000000400088947 */ /* 0x000fea0003800000 */
[----:B------:R-:W-:Y:S02]  /*18c0*/  WARPGROUP.DEPBAR.LE gsb0, 0x0 ;  /* 0x00008000000079c5 */ /* 0x000fe40000010000 */
[----:B------:R-:W-:-:S01]  /*18d0*/  FADD R141, RZ, R24 ;  /* 0x00000018ff8d7221 */ /* 0x000fc20000000000 */
[----:B------:R-:W-:Y:S01]  /*18e0*/  FADD R136, RZ, R25 ;  /* 0x00000019ff887221 */ /* 0x000fe20000000000 */
        /* <DEDUP_REMOVED lines=62> */
[----:B------:R-:W-:-:S06]  /*1cd0*/  UMOV UR6, URZ ;  /* 0x0000003f00067c82 */ /* 0x000fcc0008000000 */
.L_x_18:
[----:B------:R-:W-:-:S04]  /*1ce0*/  UIADD3 UR16, UR5, 0x1, URZ ;  /* 0x0000000105107890 */ /* 0x000fc8000fffe03f */
[----:B------:R-:W-:-:S04]  /*1cf0*/  UISETP.NE.AND UP0, UPT, UR16, 0x4, UPT ;  /* 0x000000041000788c */ /* 0x000fc8000bf05270 */
[----:B------:R-:W-:Y:S02]  /*1d00*/  USEL UR8, URZ, 0x1, UP0 ;  /* 0x000000013f087887 */ /* 0x000fe40008000000 */
[----:B------:R-:W-:Y:S02]  /*1d10*/  USEL UR16, UR16, URZ, UP0 ;  /* 0x0000003f10107287 */ /* 0x000fe40008000000 */
[----:B------:R-:W-:-:S06]  /*1d20*/  ULOP3.LUT UR8, UR4, UR8, URZ, 0x3c, !UPT ;  /* 0x0000000804087292 */ /* 0x000fcc000f8e3c3f */
[----:B------:R-:W-:Y:S01]  /*1d30*/  IMAD.U32 R142, RZ, RZ, UR8 ;  /* 0x00000008ff8e7e24 */ /* 0x000fe2000f8e00ff */
[----:B------:R-:W-:-:S06]  /*1d40*/  UMOV UR8, 0x1 ;  /* 0x0000000100087882 */ /* 0x000fcc0000000000 */
.L_x_13:
[----:B------:R-:W-:-:S04]  /*1d50*/  UISETP.LT.AND UP0, UPT, UR9, 0x1, UPT ;  /* 0x000000010900788c */ /* 0x000fc8000bf01270 */
[----:B------:R-:W-:-:S04]  /*1d60*/  USEL UR12, UR9, 0x1, UP0 ;  /* 0x00000001090c7887 */ /* 0x000fc80008000000 */
[----:B------:R-:W-:-:S04]  /*1d70*/  UIADD3 UR12, UR9, -UR12, URZ ;  /* 0x8000000c090c7290 */ /* 0x000fc8000fffe03f */
[----:B------:R-:W-:-:S06]  /*1d80*/  UISETP.GE.AND UP0, UPT, UR12, 0x1, UPT ;  /* 0x000000010c00788c */ /* 0x000fcc000bf06270 */
[----:B------:R-:W-:-:S13]  /*1d90*/  PLOP3.LUT P0, PT, PT, PT, UP0, 0x80, 0x0 ;  /* 0x000000000000781c */ /* 0x000fda0003f0f008 */
[----:B------:R-:W-:Y:S05]  /*1da0*/  @!P0 BRA `(.L_x_19) ;  /* 0x0000000800048947 */ /* 0x000fea0003800000 */
[----:B01----:R-:W-:Y:S01]  /*1db0*/  IMAD.U32 R10, RZ, RZ, UR12 ;  /* 0x0000000cff0a7e24 */ /* 0x003fe2000f8e00ff */
[----:B------:R-:W-:Y:S01]  /*1dc0*/  UMOV UR17, UR5 ;  /* 0x0000000500117c82 */ /* 0x000fe20008000000 */
[----:B------:R-:W-:-:S05]  /*1dd0*/  ULDC UR20, c[0x0][0x50c] ;  /* 0x0001430000147ab9 */ /* 0x000fca0000000800 */
.L_x_27:
[----:B------:R-:W-:-:S13]  /*1de0*/  ISETP.NE.AND P1, PT, R138, 0x3, PT ;  /* 0x000000038a00780c */ /* 0x000fda0003f25270 */
[----:B01----:R-:W-:Y:S05]  /*1df0*/  @!P1 BRA `(.L_x_20) ;  /* 0x0000000000049947 */ /* 0x003fea0003800000 */
[----:B------:R-:W-:Y:S01]  /*1e00*/  BPT.TRAP 0x1 ;  /* 0x000000040000795c */ /* 0x000fe20000300000 */
.L_x_20:
[----:B------:R-:W0:Y:S01]  /*1e10*/  S2UR UR12, SR_CgaCtaId ;  /* 0x00000000000c79c3 */ /* 0x000e220000008800 */
[----:B------:R-:W-:Y:S01]  /*1e20*/  UMOV UR10, 0x400 ;  /* 0x00000400000a7882 */ /* 0x000fe20000000000 */
[----:B------:R-:W-:Y:S01]  /*1e30*/  SHF.L.U32 R11, R142, 0x1f, RZ ;  /* 0x0000001f8e0b7819 */ /* 0x000fe200000006ff */
[----:B0-----:R-:W-:-:S04]  /*1e40*/  ULEA UR10, UR12, UR10, 0x18 ;  /* 0x0000000a0c0a7291 */ /* 0x001fc8000f8ec03f */
[----:B------:R-:W-:-:S09]  /*1e50*/  ULEA UR12, UR16, UR10, 0x3 ;  /* 0x0000000a100c7291 */ /* 0x000fd2000f8e183f */
[----:B------:R0:W1:Y:S01]  /*1e60*/  SYNCS.PHASECHK.TRANS64.TRYWAIT P0, [UR12], R11 ;  /* 0x0000000bff0075a7 */ /* 0x000062000800014c */
[----:B------:R-:W-:Y:S05]  /*1e70*/  @!P1 BRA `(.L_x_21) ;  /* 0x0000000000049947 */ /* 0x000fea0003800000 */
[----:B------:R-:W-:Y:S01]  /*1e80*/  BPT.TRAP 0x1 ;  /* 0x000000040000795c */ /* 0x000fe20000300000 */
.L_x_21:
[----:B-1----:R-:W-:Y:S05]  /*1e90*/  @P0 BRA `(.L_x_22) ;  /* 0x0000000000080947 */ /* 0x002fea0003800000 */
[----:B------:R-:W1:Y:S02]  /*1ea0*/  SYNCS.PHASECHK.TRANS64.TRYWAIT P0, [UR12], R11 ;  /* 0x0000000bff0075a7 */ /* 0x000e64000800014c */
[----:B-1----:R-:W-:Y:S05]  /*1eb0*/  @!P0 BRA `(.L_x_23) ;  /* 0x0000007000b88947 */ /* 0x002fea0003800000 */
.L_x_22:
[----:B------:R-:W-:Y:S01]  /*1ec0*/  UIADD3 UR12, UR10, 0x8100, URZ ;  /* 0x000081000a0c7890 */ /* 0x000fe2000fffe03f */
[----:B------:R-:W-:Y:S01]  /*1ed0*/  WARPGROUP.ARRIVE ;  /* 0x00000000000079c5 */ /* 0x000fe20000000000 */
[----:B------:R-:W-:Y:S02]  /*1ee0*/  UISETP.NE.AND UP0, UPT, UR7, URZ, UPT ;  /* 0x0000003f0700728c */ /* 0x000fe4000bf05270 */
[----:B------:R-:W-:Y:S02]  /*1ef0*/  USHF.R.U32.HI UR12, URZ, 0x4, UR12 ;  /* 0x000000043f0c7899 */ /* 0x000fe4000801160c */
[----:B------:R-:W-:Y:S02]  /*1f00*/  USEL UR8, UR8, URZ, !UP0 ;  /* 0x0000003f08087287 */ /* 0x000fe4000c000000 */
[----:B------:R-:W-:Y:S02]  /*1f10*/  ULOP3.LUT UR7, UR12, 0x3fff, URZ, 0xc0, !UPT ;  /* 0x00003fff0c077892 */ /* 0x000fe4000f8ec03f */
[----:B------:R-:W-:-:S02]  /*1f20*/  ULOP3.LUT UR12, UR11, 0x10000, URZ, 0xfc, !UPT ;  /* 0x000100000b0c7892 */ /* 0x000fc4000f8efc3f */
[----:B------:R-:W-:Y:S02]  /*1f30*/  ULOP3.LUT UR7, UR7, 0x10000, URZ, 0xfc, !UPT ;  /* 0x0001000007077892 */ /* 0x000fe4000f8efc3f */
[----:B------:R-:W-:Y:S02]  /*1f40*/  UISETP.NE.U32.AND UP0, UPT, UR8, URZ, UPT ;  /* 0x0000003f0800728c */ /* 0x000fe4000bf05070 */
[----:B------:R-:W-:Y:S02]  /*1f50*/  ULEA UR12, UR16, UR12, 0x9 ;  /* 0x0000000c100c7291 */ /* 0x000fe4000f8e483f */
[----:B------:R-:W-:Y:S01]  /*1f60*/  ULEA UR14, UR16, UR7, 0x9 ;  /* 0x00000007100e7291 */ /* 0x000fe2000f8e483f */
[----:B------:R-:W-:Y:S01]  /*1f70*/  UMOV UR13, 0x80000020 ;  /* 0x80000020000d7882 */ /* 0x000fe20000000000 */
[----:B------:R-:W-:Y:S01]  /*1f80*/  UMOV UR15, 0x80000020 ;  /* 0x80000020000f7882 */ /* 0x000fe20000000000 */
[----:B------:R-:W-:-:S06]  /*1f90*/  UIADD3 UR6, UR6, 0x2, URZ ;  /* 0x0000000206067890 */ /* 0x000fcc000fffe03f */
[----:B------:R-:W-:Y:S01]  /*1fa0*/  QGMMA.64x128x32.F32.E5M2.E5M2 R24, gdesc[UR12], R24, UP0 ;  /* 0x01e000000c1879f3 */ /* 0x000fe2000bf03818 */
[----:B------:R-:W-:Y:S02]  /*1fb0*/  UIADD3 UR12, UR12, 0x2, URZ ;  /* 0x000000020c0c7890 */ /* 0x000fe4000fffe03f */
[----:B------:R-:W-:Y:S01]  /*1fc0*/  UIADD3 UR14, UR14, 0x2, URZ ;  /* 0x000000020e0e7890 */ /* 0x000fe2000fffe03f */
[----:B------:R-:W-:Y:S01]  /*1fd0*/  UMOV UR13, 0x80000020 ;  /* 0x80000020000d7882 */ /* 0x000fe20000000000 */
[----:B------:R-:W-:Y:S01]  /*1fe0*/  UMOV UR15, 0x80000020 ;  /* 0x80000020000f7882 */ /* 0x000fe20000000000 */
[----:B------:R-:W-:-:S04]  /*1ff0*/  UISETP.NE.AND UP0, UPT, UR6, UR20, UPT ;  /* 0x000000140600728c */ /* 0x000fc8000bf05270 */
[----:B------:R-:W-:-:S06]  /*2000*/  USEL UR7, URZ, 0x1, UP0 ;  /* 0x000000013f077887 */ /* 0x000fcc0008000000 */
[----:B------:R-:W-:Y:S01]  /*2010*/  ISETP.NE.AND P0, PT, RZ, UR7, PT ;  /* 0x00000007ff007c0c */ /* 0x000fe2000bf05270 */
[----:B------:R-:W-:Y:S03]  /*2020*/  QGMMA.64x128x32.F32.E5M2.E5M2 R24, gdesc[UR12], R24, gsb0 ;  /* 0x01e000000c1879f3 */ /* 0x000fe60008003818 */
[----:B------:R-:W-:-:S09]  /*2030*/  WARPGROUP.DEPBAR.LE gsb0, 0x1 ;  /* 0x00008000000079c5 */ /* 0x000fd20000010100 */
[----:B------:R-:W-:Y:S05]  /*2040*/  @!P0 BRA `(.L_x_24) ;  /* 0x0000000400088947 */ /* 0x000fea0003800000 */
[----:B------:R-:W-:Y:S02]  /*2050*/  WARPGROUP.DEPBAR.LE gsb0, 0x0 ;  /* 0x00008000000079c5 */ /* 0x000fe40000010000 */
[----:B------:R-:W-:-:S01]  /*2060*/  FADD R141, R24, R141 ;  /* 0x0000008d188d7221 */ /* 0x000fc20000000000 */
[----:B------:R-:W-:Y:S01]  /*2070*/  FADD R136, R25, R136 ;  /* 0x0000008819887221 */ /* 0x000fe20000000000 */
        /* <DEDUP_REMOVED lines=62> */
[----:B------:R-:W-:-:S06]  /*2460*/  UMOV UR6, URZ ;  /* 0x0000003f00067c82 */ /* 0x000fcc0008000000 */
.L_x_24:
[----:B------:R-:W-:Y:S05]  /*2470*/  @!P1 BRA `(.L_x_25) ;  /* 0x0000000000049947 */ /* 0x000fea0003800000 */
[----:B------:R-:W-:Y:S01]  /*2480*/  BPT.TRAP 0x1 ;  /* 0x000000040000795c */ /* 0x000fe20000300000 */
.L_x_25:
[----:B------:R-:W-:Y:S01]  /*2490*/  ULEA UR8, UR17, UR10, 0x3 ;  /* 0x0000000a11087291 */ /* 0x000fe2000f8e183f */
[----:B------:R-:W-:-:S03]  /*24a0*/  ISETP.GT.U32.AND P0, PT, R4, 0x1, PT ;  /* 0x000000010400780c */ /* 0x000fc60003f04070 */
[----:B------:R-:W-:-:S04]  /*24b0*/  UIADD3 UR8, UR8, 0x20, URZ ;  /* 0x0000002008087890 */ /* 0x000fc8000fffe03f */
[----:B------:R-:W-:-:S09]  /*24c0*/  UPRMT UR8, URZ, 0x654, UR8 ;  /* 0x000006543f087896 */ /* 0x000fd20008000008 */
[----:B------:R-:W-:Y:S01]  /*24d0*/  SYNCS.ARRIVE.TRANS64.RED.A1T0 RZ, [UR8], RZ ;  /* 0x000000ffffff79a7 */ /* 0x000fe20008100408 */
[----:B------:R-:W-:Y:S05]  /*24e0*/  @P0 BRA `(.L_x_26) ;  /* 0x0000000000040947 */ /* 0x000fea0003800000 */
[----:B------:R-:W-:Y:S01]  /*24f0*/  BPT.TRAP 0x1 ;  /* 0x000000040000795c */ /* 0x000fe20000300000 */
.L_x_26:
[----:B------:R-:W-:Y:S01]  /*2500*/  UIADD3 UR16, UR16, 0x1, URZ ;  /* 0x0000000110107890 */ /* 0x000fe2000fffe03f */
[C---:B------:R-:W-:Y:S01]  /*2510*/  ISETP.GT.AND P0, PT, R10.reuse, 0x1, PT ;  /* 0x000000010a00780c */ /* 0x040fe20003f04270 */
[----:B------:R-:W-:Y:S01]  /*2520*/  UIADD3 UR17, UR17, 0x1, URZ ;  /* 0x0000000111117890 */ /* 0x000fe2000fffe03f */
[----:B------:R-:W-:Y:S01]  /*2530*/  VIADD R10, R10, 0xffffffff ;  /* 0xffffffff0a0a7836 */ /* 0x000fe20000000000 */
[----:B------:R-:W-:Y:S02]  /*2540*/  UISETP.NE.AND UP0, UPT, UR16, 0x4, UPT ;  /* 0x000000041000788c */ /* 0x000fe4000bf05270 */
[----:B------:R-:W-:Y:S02]  /*2550*/  UISETP.NE.AND UP1, UPT, UR17, 0x4, UPT ;  /* 0x000000041100788c */ /* 0x000fe4000bf25270 */
[----:B------:R-:W-:Y:S02]  /*2560*/  USEL UR8, URZ, 0x1, UP0 ;  /* 0x000000013f087887 */ /* 0x000fe40008000000 */
[----:B------:R-:W-:-:S02]  /*2570*/  USEL UR16, UR16, URZ, UP0 ;  /* 0x0000003f10107287 */ /* 0x000fc40008000000 */
[----:B------:R-:W-:Y:S02]  /*2580*/  USEL UR17, UR17, URZ, UP1 ;  /* 0x0000003f11117287 */ /* 0x000fe40008800000 */
[----:B------:R-:W-:Y:S01]  /*2590*/  LOP3.LUT R142, R142, UR8, RZ, 0x3c, !PT ;  /* 0x000000088e8e7c12 */ /* 0x000fe2000f8e3cff */
[----:B------:R-:W-:Y:S01]  /*25a0*/  UMOV UR8, 0x1 ;  /* 0x0000000100087882 */ /* 0x000fe20000000000 */
[----:B------:R-:W-:Y:S08]  /*25b0*/  @P0 BRA `(.L_x_27) ;  /* 0xfffffff800080947 */ /* 0x000ff0000383ffff */
.L_x_19:
[----:B------:R-:W-:Y:S01]  /*25c0*/  UISETP.NE.AND UP0, UPT, UR6, URZ, UPT ;  /* 0x0000003f0600728c */ /* 0x000fe2000bf05270 */
[----:B01----:R-:W0:Y:S03]  /*25d0*/  LDC R10, c[0x0][0x28c] ;  /* 0x0000a300ff0a7b82 */ /* 0x003e260000000800 */
[----:B------:R-:W-:-:S06]  /*25e0*/  USEL UR6, URZ, 0x1, !UP0 ;  /* 0x000000013f067887 */ /* 0x000fcc000c000000 */
[----:B------:R-:W-:Y:S02]  /*25f0*/  ISETP.NE.AND P0, PT, RZ, UR6, PT ;  /* 0x00000006ff007c0c */ /* 0x000fe4000bf05270 */
[----:B0-----:R-:W-:-:S11]  /*2600*/  ISETP.GE.AND P1, PT, R10, 0x1, PT ;  /* 0x000000010a00780c */ /* 0x001fd60003f26270 */
[----:B------:R-:W-:Y:S05]  /*2610*/  @!P0 BRA `(.L_x_28) ;  /* 0x0000000400048947 */ /* 0x000fea0003800000 */
[----:B------:R-:W-:Y:S02]  /*2620*/  WARPGROUP.DEPBAR.LE gsb0, 0x0 ;  /* 0x00008000000079c5 */ /* 0x000fe40000010000 */
[----:B------:R-:W-:Y:S01]  /*2630*/  FADD R141, R24, R141 ;  /* 0x0000008d188d7221 */ /* 0x000fe20000000000 */
        /* <DEDUP_REMOVED lines=62> */
[----:B------:R-:W-:-:S07]  /*2a20*/  FADD R14, R14, R87 ;  /* 0x000000570e0e7221 */ /* 0x000fce0000000000 */
.L_x_28:
[----:B------:R-:W-:Y:S02]  /*2a30*/  WARPGROUP.DEPBAR.LE gsb0, 0x0 ;  /* 0x00008000000079c5 */ /* 0x000fe40000010000 */
[----:B------:R-:W-:Y:S05]  /*2a40*/  @!P1 BRA `(.L_x_29) ;  /* 0x0000000000389947 */ /* 0x000fea0003800000 */
[----:B------:R-:W-:-:S13]  /*2a50*/  ISETP.NE.AND P0, PT, R138, 0x3, PT ;  /* 0x000000038a00780c */ /* 0x000fda0003f05270 */
[----:B------:R-:W-:Y:S05]  /*2a60*/  @!P0 BRA `(.L_x_30) ;  /* 0x0000000000048947 */ /* 0x000fea0003800000 */
[----:B------:R-:W-:Y:S01]  /*2a70*/  BPT.TRAP 0x1 ;  /* 0x000000040000795c */ /* 0x000fe20000300000 */
.L_x_30:
[----:B------:R-:W-:Y:S01]  /*2a80*/  UISETP.LT.AND UP0, UPT, UR9, 0x1, UPT ;  /* 0x000000010900788c */ /* 0x000fe2000bf01270 */
[----:B------:R-:W-:-:S03]  /*2a90*/  ISETP.GT.U32.AND P0, PT, R4, 0x1, PT ;  /* 0x000000010400780c */ /* 0x000fc60003f04070 */
[----:B------:R-:W-:-:S04]  /*2aa0*/  USEL UR6, UR9, 0x1, UP0 ;  /* 0x0000000109067887 */ /* 0x000fc80008000000 */
[----:B------:R-:W-:-:S04]  /*2ab0*/  UIADD3 UR6, UR5, UR9, -UR6 ;  /* 0x0000000905067290 */ /* 0x000fc8000fffe806 */
[----:B------:R-:W-:-:S04]  /*2ac0*/  USHF.L.U32 UR6, UR6, 0x3, URZ ;  /* 0x0000000306067899 */ /* 0x000fc8000800063f */
[----:B------:R-:W-:-:S04]  /*2ad0*/  ULOP3.LUT UR6, UR6, 0x18, URZ, 0xc0, !UPT ;  /* 0x0000001806067892 */ /* 0x000fc8000f8ec03f */
[----:B------:R-:W-:-:S04]  /*2ae0*/  UIADD3 UR6, UR10, 0x20, UR6 ;  /* 0x000000200a067890 */ /* 0x000fc8000fffe006 */
[----:B------:R-:W-:-:S09]  /*2af0*/  UPRMT UR6, URZ, 0x654, UR6 ;  /* 0x000006543f067896 */ /* 0x000fd20008000006 */
[----:B------:R-:W-:Y:S01]  /*2b00*/  SYNCS.ARRIVE.TRANS64.RED.A1T0 RZ, [UR6], RZ ;  /* 0x000000ffffff79a7 */ /* 0x000fe20008100406 */
[----:B------:R-:W-:Y:S05]  /*2b10*/  @P0 BRA `(.L_x_29) ;  /* 0x0000000000040947 */ /* 0x000fea0003800000 */
[----:B------:R-:W-:Y:S01]  /*2b20*/  BPT.TRAP 0x1 ;  /* 0x000000040000795c */ /* 0x000fe20000300000 */
.L_x_29:
[----:B------:R-:W0:Y:S01]  /*2b30*/  LDC R26, c[0x0][0x288] ;  /* 0x0000a200ff1a7b82 */ /* 0x000e220000000800 */
[----:B------:R-:W-:Y:S01]  /*2b40*/  IMAD.SHL.U32 R6, R6, 0x80, RZ ;  /* 0x0000008006067824 */ /* 0x000fe200078e00ff */
[--C-:B------:R-:W-:Y:S01]  /*2b50*/  SHF.R.U32.HI R10, RZ, 0x2, R0.reuse ;  /* 0x00000002ff0a7819 */ /* 0x100fe20000011600 */
[----:B------:R-:W-:Y:S01]  /*2b60*/  IMAD.SHL.U32 R29, R7, 0x80, RZ ;  /* 0x00000080071d7824 */ /* 0x000fe200078e00ff */
[----:B------:R-:W-:Y:S01]  /*2b70*/  LOP3.LUT R24, R0, 0x60, RZ, 0xc0, !PT ;  /* 0x0000006000187812 */ /* 0x000fe200078ec0ff */
[----:B------:R-:W-:Y:S01]  /*2b80*/  ULDC UR6, c[0x0][0x284] ;  /* 0x0000a10000067ab9 */ /* 0x000fe20000000800 */
[----:B------:R-:W-:Y:S02]  /*2b90*/  SHF.R.U32.HI R25, RZ, 0x7, R0 ;  /* 0x00000007ff197819 */ /* 0x000fe40000011600 */
[----:B------:R-:W-:Y:S02]  /*2ba0*/  LOP3.LUT R11, R10, 0x7, RZ, 0xc0, !PT ;  /* 0x000000070a0b7812 */ /* 0x000fe400078ec0ff */
[----:B------:R-:W-:-:S02]  /*2bb0*/  SHF.R.U32.HI R24, RZ, 0x1, R24 ;  /* 0x00000001ff187819 */ /* 0x000fc40000011618 */
[----:B------:R-:W-:Y:S02]  /*2bc0*/  LOP3.LUT R10, R25, 0x1, RZ, 0xc0, !PT ;  /* 0x00000001190a7812 */ /* 0x000fe400078ec0ff */
[----:B------:R-:W-:Y:S02]  /*2bd0*/  IADD3 R27, RZ, -R24, -R11 ;  /* 0x80000018ff1b7210 */ /* 0x000fe40007ffe80b */
[----:B------:R-:W-:Y:S01]  /*2be0*/  LOP3.LUT R25, R0, 0x3, RZ, 0xc0, !PT ;  /* 0x0000000300197812 */ /* 0x000fe200078ec0ff */
[C---:B------:R-:W-:Y:S02]  /*2bf0*/  IMAD.SHL.U32 R28, R10.reuse, 0x40, RZ ;  /* 0x000000400a1c7824 */ /* 0x040fe400078e00ff */
[----:B------:R-:W-:-:S03]  /*2c00*/  IMAD R10, R10, -0x40, R27 ;  /* 0xffffffc00a0a7824 */ /* 0x000fc600078e021b */
[----:B------:R-:W-:Y:S01]  /*2c10*/  LOP3.LUT R11, R28, 0x40, R11, 0xe2, !PT ;  /* 0x000000401c0b7812 */ /* 0x000fe200078ee20b */
[----:B------:R-:W-:Y:S01]  /*2c20*/  IMAD.MOV.U32 R28, RZ, RZ, -0x1 ;  /* 0xffffffffff1c7424 */ /* 0x000fe200078e00ff */
[----:B0-----:R-:W-:Y:S01]  /*2c30*/  ISETP.GE.AND P0, PT, R6, R26, PT ;  /* 0x0000001a0600720c */ /* 0x001fe20003f06270 */
[----:B------:R-:W-:Y:S01]  /*2c40*/  IMAD R31, R25, -0x2, R26 ;  /* 0xfffffffe191f7824 */ /* 0x000fe200078e021a */
[----:B------:R-:W-:Y:S01]  /*2c50*/  IADD3 R34, -R29, UR6, R10 ;  /* 0x000000061d227c10 */ /* 0x000fe2000fffe10a */
[----:B------:R-:W-:Y:S01]  /*2c60*/  IMAD.WIDE R26, R7, 0x80, RZ ;  /* 0x00000080071a7825 */ /* 0x000fe200078e02ff */
[----:B------:R-:W-:-:S03]  /*2c70*/  ISETP.GE.OR P0, PT, R29, UR6, P0 ;  /* 0x000000061d007c0c */ /* 0x000fc60008706670 */
[----:B------:R-:W-:Y:S01]  /*2c80*/  IMAD.SHL.U32 R25, R0, 0x2, RZ ;  /* 0x0000000200197824 */ /* 0x000fe200078e00ff */
[----:B------:R-:W-:Y:S01]  /*2c90*/  LOP3.LUT R35, R26, R11, R24, 0xfe, !PT ;  /* 0x0000000b1a237212 */ /* 0x000fe200078efe18 */
[----:B------:R-:W-:-:S03]  /*2ca0*/  IMAD.IADD R29, R31, 0x1, -R6 ;  /* 0x000000011f1d7824 */ /* 0x000fc600078e0a06 */
[----:B------:R-:W-:-:S05]  /*2cb0*/  LOP3.LUT R24, R6, 0x6, R25, 0xf8, !PT ;  /* 0x0000000606187812 */ /* 0x000fca00078ef819 */
[----:B------:R-:W-:Y:S05]  /*2cc0*/  @P0 BRA `(.L_x_31) ;  /* 0x0000004400c00947 */ /* 0x000fea0003800000 */
[----:B------:R-:W0:Y:S01]  /*2cd0*/  LDC.64 R32, c[0x0][0x5c8] ;  /* 0x00017200ff207b82 */ /* 0x000e220000000a00 */
[----:B------:R-:W-:Y:S01]  /*2ce0*/  SHF.R.S32.HI R30, RZ, 0x1f, R5 ;  /* 0x0000001fff1e7819 */ /* 0x000fe20000011405 */
[----:B------:R-:W-:Y:S01]  /*2cf0*/  ULDC.64 UR6, c[0x0][0x5d0] ;  /* 0x0001740000067ab9 */ /* 0x000fe20000000a00 */
[----:B------:R-:W-:Y:S01]  /*2d00*/  SHF.R.S32.HI R25, RZ, 0x1f, R24 ;  /* 0x0000001fff197819 */ /* 0x000fe20000011418 */
[----:B------:R-:W-:Y:S02]  /*2d10*/  BSSY B0, `(.L_x_31) ;  /* 0x000046b000007945 */ /* 0x000fe40003800000 */
[----:B------:R-:W-:-:S04]  /*2d20*/  IMAD R6, R30, UR6, RZ ;  /* 0x000000061e067c24 */ /* 0x000fc8000f8e02ff */
[C---:B------:R-:W-:Y:S02]  /*2d30*/  IMAD R11, R5.reuse, UR7, R6 ;  /* 0x00000007050b7c24 */ /* 0x040fe4000f8e0206 */
[----:B------:R-:W-:Y:S01]  /*2d40*/  IMAD.WIDE.U32 R6, R5, UR6, R24 ;  /* 0x0000000605067c25 */ /* 0x000fe2000f8e0018 */
[----:B------:R-:W-:-:S03]  /*2d50*/  ULDC.64 UR6, c[0x0][0x5c0] ;  /* 0x0001700000067ab9 */ /* 0x000fc60000000a00 */
[----:B------:R-:W-:Y:S02]  /*2d60*/  IMAD.IADD R7, R7, 0x1, R11 ;  /* 0x0000000107077824 */ /* 0x000fe400078e020b */
[----:B0-----:R-:W-:-:S04]  /*2d70*/  IMAD R10, R27, R32, RZ ;  /* 0x000000201b0a7224 */ /* 0x001fc800078e02ff */
[C---:B------:R-:W-:Y:S02]  /*2d80*/  IMAD R31, R35.reuse, R33, R10 ;  /* 0x00000021231f7224 */ /* 0x040fe400078e020a */
[----:B------:R-:W-:-:S04]  /*2d90*/  IMAD.WIDE.U32 R10, R35, R32, R6 ;  /* 0x00000020230a7225 */ /* 0x000fc800078e0006 */
[----:B------:R-:W-:Y:S01]  /*2da0*/  IMAD.IADD R11, R11, 0x1, R31 ;  /* 0x000000010b0b7824 */ /* 0x000fe200078e021f */
[----:B------:R-:W-:Y:S02]  /*2db0*/  LEA R6, P0, R32, R10, 0x3 ;  /* 0x0000000a20067211 */ /* 0x000fe400078018ff */
[----:B------:R-:W-:Y:S02]  /*2dc0*/  IADD3 R10, P1, R10, UR6, RZ ;  /* 0x000000060a0a7c10 */ /* 0x000fe4000ff3e0ff */
[----:B------:R-:W-:Y:S02]  /*2dd0*/  LEA.HI.X R7, R32, R11, R33, 0x3, P0 ;  /* 0x0000000b20077211 */ /* 0x000fe400000f1c21 */
[----:B---3-5:R-:W-:Y:S02]  /*2de0*/  FSETP.NEU.AND P0, PT, R9, RZ, PT ;  /* 0x000000ff0900720b */ /* 0x028fe40003f0d000 */
[----:B------:R-:W-:Y:S02]  /*2df0*/  IADD3 R6, P3, R6, UR6, RZ ;  /* 0x0000000606067c10 */ /* 0x000fe4000ff7e0ff */
[----:B------:R-:W-:-:S02]  /*2e00*/  IADD3.X R11, R11, UR7, RZ, P1, !PT ;  /* 0x000000070b0b7c10 */ /* 0x000fc40008ffe4ff */
[----:B------:R-:W-:-:S07]  /*2e10*/  IADD3.X R7, R7, UR7, RZ, P3, !PT ;  /* 0x0000000707077c10 */ /* 0x000fce0009ffe4ff */
[----:B------:R-:W-:Y:S05]  /*2e20*/  @!P0 BRA `(.L_x_32) ;  /* 0x00000034005c8947 */ /* 0x000fea0003800000 */
[----:B------:R-:W-:Y:S01]  /*2e30*/  ULDC.64 UR6, c[0x0][0x5b8] ;  /* 0x00016e0000067ab9 */ /* 0x000fe20000000a00 */
[----:B------:R-:W-:Y:S01]  /*2e40*/  ISETP.GE.AND P0, PT, R34, 0x1, PT ;  /* 0x000000012200780c */ /* 0x000fe20003f06270 */
[----:B------:R-:W-:Y:S01]  /*2e50*/  IMAD R32, R30, UR6, RZ ;  /* 0x000000061e207c24 */ /* 0x000fe2000f8e02ff */
[----:B------:R-:W-:Y:S01]  /*2e60*/  ULDC.64 UR10, c[0x0][0x5a8] ;  /* 0x00016a00000a7ab9 */ /* 0x000fe20000000a00 */
[----:B------:R-:W-:Y:S01]  /*2e70*/  IMAD.WIDE.U32 R30, R5, UR6, R24 ;  /* 0x00000006051e7c25 */ /* 0x000fe2000f8e0018 */
[----:B------:R-:W-:Y:S01]  /*2e80*/  ISETP.LT.OR P4, PT, R29, 0x1, !P0 ;  /* 0x000000011d00780c */ /* 0x000fe20004781670 */
[----:B------:R-:W-:Y:S02]  /*2e90*/  BSSY B1, `(.L_x_33) ;  /* 0x000000c000017945 */ /* 0x000fe40003800000 */
[----:B------:R-:W-:Y:S01]  /*2ea0*/  IMAD R5, R5, UR7, R32 ;  /* 0x0000000705057c24 */ /* 0x000fe2000f8e0220 */
[----:B------:R-:W-:-:S03]  /*2eb0*/  ULDC.64 UR6, c[0x0][0x5b0] ;  /* 0x00016c0000067ab9 */ /* 0x000fc60000000a00 */
[----:B------:R-:W-:Y:S02]  /*2ec0*/  IMAD.IADD R31, R31, 0x1, R5 ;  /* 0x000000011f1f7824 */ /* 0x000fe400078e0205 */
[----:B------:R-:W-:Y:S02]  /*2ed0*/  IMAD R5, R27, UR6, RZ ;  /* 0x000000061b057c24 */ /* 0x000fe4000f8e02ff */
[----:B------:R-:W-:-:S04]  /*2ee0*/  IMAD.WIDE.U32 R24, R35, UR6, R30 ;  /* 0x0000000623187c25 */ /* 0x000fc8000f8e001e */
[----:B------:R-:W-:Y:S01]  /*2ef0*/  IMAD R5, R35, UR7, R5 ;  /* 0x0000000723057c24 */ /* 0x000fe2000f8e0205 */
[----:B------:R-:W-:-:S04]  /*2f00*/  IADD3 R24, P1, R24, UR10, RZ ;  /* 0x0000000a18187c10 */ /* 0x000fc8000ff3e0ff */
[--C-:B------:R-:W-:Y:S02]  /*2f10*/  IADD3.X R25, R25, UR11, R5.reuse, P1, !PT ;  /* 0x0000000b19197c10 */ /* 0x100fe40008ffe405 */
[----:B------:R-:W-:Y:S01]  /*2f20*/  PRMT R5, RZ, 0x7610, R5 ;  /* 0x00007610ff057816 */ /* 0x000fe20000000005 */
[----:B------:R-:W-:Y:S06]  /*2f30*/  @P4 BRA `(.L_x_34) ;  /* 0x0000000000044947 */ /* 0x000fec0003800000 */
[----:B------:R0:W5:Y:S02]  /*2f40*/  LDG.E.U8 R5, desc[UR18][R24.64] ;  /* 0x0000001218057981 */ /* 0x000164000c1e1100 */
.L_x_34:
[----:B------:R-:W-:Y:S05]  /*2f50*/  BSYNC B1 ;  /* 0x0000000000017941 */ /* 0x000fea0003800000 */
.L_x_33:
[----:B-----5:R-:W-:Y:S01]  /*2f60*/  LOP3.LUT R5, R5, 0xff, RZ, 0xc0, !PT ;  /* 0x000000ff05057812 */ /* 0x020fe200078ec0ff */
[----:B------:R-:W-:Y:S01]  /*2f70*/  BSSY B1, `(.L_x_35) ;  /* 0x000000b000017945 */ /* 0x000fe20003800000 */
[----:B------:R-:W-:Y:S02]  /*2f80*/  ISETP.LT.OR P3, PT, R29, 0x2, !P0 ;  /* 0x000000021d00780c */ /* 0x000fe40004761670 */
[----:B------:R-:W-:-:S05]  /*2f90*/  F2FP.F16.E5M2.UNPACK_B R5, R5 ;  /* 0x00000005ff05723e */ /* 0x000fca00020004ff */
[----:B------:R-:W-:Y:S01]  /*2fa0*/  HADD2.F32 R32, -RZ, R5.H0_H0 ;  /* 0x20000005ff207230 */ /* 0x000fe20000004100 */
[----:B------:R-:W-:-:S04]  /*2fb0*/  PRMT R5, RZ, 0x7610, R5 ;  /* 0x00007610ff057816 */ /* 0x000fc80000000005 */
[----:B------:R-:W-:-:S04]  /*2fc0*/  FMUL R32, R32, R9 ;  /* 0x0000000920207220 */ /* 0x000fc80000400000 */
[----:B--2---:R-:W-:-:S05]  /*2fd0*/  FFMA R32, R141, R8, R32 ;  /* 0x000000088d207223 */ /* 0x004fca0000000020 */
[----:B------:R-:W-:-:S05]  /*2fe0*/  F2FP.SATFINITE.E5M2.F32.PACK_AB_MERGE_C R33, RZ, R32, RZ ;  /* 0x00000020ff21723e */ /* 0x000fca00048060ff */
[----:B------:R1:W-:Y:S01]  /*2ff0*/  @!P4 STG.E.U8 desc[UR18][R10.64], R33 ;  /* 0x000000210a00c986 */ /* 0x0003e2000c101112 */
[----:B------:R-:W-:Y:S05]  /*3000*/  @P3 BRA `(.L_x_36) ;  /* 0x0000000000043947 */ /* 0x000fea0003800000 */
[----:B------:R2:W5:Y:S02]  /*3010*/  LDG.E.U8 R5, desc[UR18][R24.64+0x1] ;  /* 0x0000011218057981 */ /* 0x000564000c1e1100 */
.L_x_36:
[----:B------:R-:W-:Y:S05]  /*3020*/  BSYNC B1 ;  /* 0x0000000000017941 */ /* 0x000fea0003800000 */
.L_x_35:
[----:B-----5:R-:W-:Y:S01]  /*3030*/  LOP3.LUT R5, R5, 0xff, RZ, 0xc0, !PT ;  /* 0x000000ff05057812 */ /* 0x020fe200078ec0ff */
[----:B------:R-:W-:Y:S01]  /*3040*/  BSSY B1, `(.L_x_37) ;  /* 0x0000013000017945 */ /* 0x000fe20003800000 */
[----:B-1----:R-:W-:Y:S02]  /*3050*/  IADD3 R33, P1, R35, 0x8, RZ ;  /* 0x0000000823217810 */ /* 0x002fe40007f3e0ff */
[----:B------:R-:W-:-:S03]  /*3060*/  F2FP.F16.E5M2.UNPACK_B R5, R5 ;  /* 0x00000005ff05723e */ /* 0x000fc600020004ff */
[----:B------:R-:W-:Y:S01]  /*3070*/  IMAD.X R27, RZ, RZ, R27, P1 ;  /* 0x000000ffff1b7224 */ /* 0x000fe200008e061b */
[----:B------:R-:W-:Y:S01]  /*3080*/  ISETP.GE.AND P1, PT, R34, 0x9, PT ;  /* 0x000000092200780c */ /* 0x000fe20003f26270 */
[----:B------:R-:W-:Y:S02]  /*3090*/  HADD2.F32 R26, -RZ, R5.H0_H0 ;  /* 0x20000005ff1a7230 */ /* 0x000fe40000004100 */
[----:B------:R-:W-:Y:S01]  /*30a0*/  IMAD.WIDE.U32 R30, R33, UR6, R30 ;  /* 0x00000006211e7c25 */ /* 0x000fe2000f8e001e */
[----:B------:R-:W-:-:S03]  /*30b0*/  ISETP.LT.OR P5, PT, R29, 0x1, !P1 ;  /* 0x000000011d00780c */ /* 0x000fc60004fa1670 */
[----:B------:R-:W-:Y:S01]  /*30c0*/  FMUL R5, R26, R9 ;  /* 0x000000091a057220 */ /* 0x000fe20000400000 */
[----:B------:R-:W-:-:S03]  /*30d0*/  IMAD R26, R27, UR6, RZ ;  /* 0x000000061b1a7c24 */ /* 0x000fc6000f8e02ff */
[----:B------:R-:W-:Y:S01]  /*30e0*/  FFMA R5, R136, R8, R5 ;  /* 0x0000000888057223 */ /* 0x000fe20000000005 */
[----:B------:R-:W-:Y:S01]  /*30f0*/  IMAD R33, R33, UR7, R26 ;  /* 0x0000000721217c24 */ /* 0x000fe2000f8e021a */
[----:B------:R-:W-:-:S03]  /*3100*/  IADD3 R26, P4, R30, UR10, RZ ;  /* 0x0000000a1e1a7c10 */ /* 0x000fc6000ff9e0ff */
[----:B------:R-:W-:Y:S02]  /*3110*/  F2FP.SATFINITE.E5M2.F32.PACK_AB_MERGE_C R35, RZ, R5, RZ ;  /* 0x00000005ff23723e */ /* 0x000fe400048060ff */
[----:B------:R-:W-:Y:S02]  /*3120*/  IADD3.X R27, R31, UR11, R33, P4, !PT ;  /* 0x0000000b1f1b7c10 */ /* 0x000fe4000a7fe421 */
[----:B------:R-:W-:Y:S01]  /*3130*/  PRMT R5, RZ, 0x7610, R5 ;  /* 0x00007610ff057816 */ /* 0x000fe20000000005 */
[----:B------:R1:W-:Y:S01]  /*3140*/  @!P3 STG.E.U8 desc[UR18][R10.64+0x1], R35 ;  /* 0x000001230a00b986 */ /* 0x0003e2000c101112 */
[----:B------:R-:W-:Y:S05]  /*3150*/  @P5 BRA `(.L_x_38) ;  /* 0x0000000000045947 */ /* 0x000fea0003800000 */
[----:B------:R3:W5:Y:S02]  /*3160*/  LDG.E.U8 R5, desc[UR18][R26.64] ;  /* 0x000000121a057981 */ /* 0x000764000c1e1100 */
.L_x_38:
[----:B------:R-:W-:Y:S05]  /*3170*/  BSYNC B1 ;  /* 0x0000000000017941 */ /* 0x000fea0003800000 */
.L_x_37:
[----:B-----5:R-:W-:Y:S01]  /*3180*/  LOP3.LUT R5, R5, 0xff, RZ, 0xc0, !PT ;  /* 0x000000ff05057812 */ /* 0x020fe200078ec0ff */
[----:B------:R-:W-:Y:S01]  /*3190*/  BSSY B1, `(.L_x_39) ;  /* 0x000000b000017945 */ /* 0x000fe20003800000 */
[----:B------:R-:W-:Y:S02]  /*31a0*/  ISETP.LT.OR P3, PT, R29, 0x2, !P1 ;  /* 0x000000021d00780c */ /* 0x000fe40004f61670 */
[----:B------:R-:W-:-:S05]  /*31b0*/  F2FP.F16.E5M2.UNPACK_B R5, R5 ;  /* 0x00000005ff05723e */ /* 0x000fca00020004ff */
[----:B------:R-:W-:Y:S01]  /*31c0*/  HADD2.F32 R30, -RZ, R5.H0_H0 ;  /* 0x20000005ff1e7230 */ /* 0x000fe20000004100 */
[----:B------:R-:W-:-:S04]  /*31d0*/  PRMT R5, RZ, 0x7610, R5 ;  /* 0x00007610ff057816 */ /* 0x000fc80000000005 */
[----:B------:R-:W-:-:S04]  /*31e0*/  FMUL R30, R30, R9 ;  /* 0x000000091e1e7220 */ /* 0x000fc80000400000 */
[----:B------:R-:W-:-:S05]  /*31f0*/  FFMA R30, R139, R8, R30 ;  /* 0x000000088b1e7223 */ /* 0x000fca000000001e */
[----:B------:R-:W-:-:S05]  /*3200*/  F2FP.SATFINITE.E5M2.F32.PACK_AB_MERGE_C R31, RZ, R30, RZ ;  /* 0x0000001eff1f723e */ /* 0x000fca00048060ff */
[----:B------:R4:W-:Y:S01]  /*3210*/  @!P5 STG.E.U8 desc[UR18][R6.64], R31 ;  /* 0x0000001f0600d986 */ /* 0x0009e2000c101112 */
[----:B------:R-:W-:Y:S05]  /*3220*/  @P3 BRA `(.L_x_40) ;  /* 0x0000000000043947 */ /* 0x000fea0003800000 */
[----:B------:R0:W5:Y:S02]  /*3230*/  LDG.E.U8 R5, desc[UR18][R26.64+0x1] ;  /* 0x000001121a057981 */ /* 0x000164000c1e1100 */
.L_x_40:
[----:B------:R-:W-:Y:S05]  /*3240*/  BSYNC B1 ;  /* 0x0000000000017941 */ /* 0x000fea0003800000 */
.L_x_39:
[----:B-----5:R-:W-:Y:S01]  /*3250*/  LOP3.LUT R5, R5, 0xff, RZ, 0xc0, !PT ;  /* 0x000000ff05057812 */ /* 0x020fe200078ec0ff */
[----:B------:R-:W-:Y:S01]  /*3260*/  BSSY B1, `(.L_x_41) ;  /* 0x000000b000017945 */ /* 0x000fe20003800000 */
[----:B------:R-:W-:Y:S02]  /*3270*/  ISETP.LT.OR P4, PT, R29, 0x9, !P0 ;  /* 0x000000091d00780c */ /* 0x000fe40004781670 */
[----:B------:R-:W-:-:S05]  /*3280*/  F2FP.F16.E5M2.UNPACK_B R5, R5 ;  /* 0x00000005ff05723e */ /* 0x000fca00020004ff */
[----:B------:R-:W-:-:S05]  /*3290*/  HADD2.F32 R30, -RZ, R5.H0_H0 ;  /* 0x20000005ff1e7230 */ /* 0x000fca0000004100 */
[----:B------:R-:W-:-:S04]  /*32a0*/  FMUL R5, R30, R9 ;  /* 0x000000091e057220 */ /* 0x000fc80000400000 */
[----:B------:R-:W-:-:S05]  /*32b0*/  FFMA R5, R134, R8, R5 ;  /* 0x0000000886057223 */ /* 0x000fca0000000005 */
[----:B----4-:R-:W-:Y:S02]  /*32c0*/  F2FP.SATFINITE.E5M2.F32.PACK_AB_MERGE_C R31, RZ, R5, RZ ;  /* 0x00000005ff1f723e */ /* 0x010fe400048060ff */
[----:B------:R-:W-:-:S03]  /*32d0*/  PRMT R5, RZ, 0x7610, R5 ;  /* 0x00007610ff057816 */ /* 0x000fc60000000005 */
[----:B------:R4:W-:Y:S01]  /*32e0*/  @!P3 STG.E.U8 desc[UR18][R6.64+0x1], R31 ;  /* 0x0000011f0600b986 */ /* 0x0009e2000c101112 */
[----:B------:R-:W-:Y:S05]  /*32f0*/  @P4 BRA `(.L_x_42) ;  /* 0x0000000000044947 */ /* 0x000fea0003800000 */
[----:B------:R0:W5:Y:S02]  /*3300*/  LDG.E.U8 R5, desc[UR18][R24.64+0x8] ;  /* 0x0000081218057981 */ /* 0x000164000c1e1100 */
.L_x_42:
[----:B------:R-:W-:Y:S05]  /*3310*/  BSYNC B1 ;  /* 0x0000000000017941 */ /* 0x000fea0003800000 */
.L_x_41:
        /* <DEDUP_REMOVED lines=8> */
[----:B----4-:R-:W-:-:S05]  /*33a0*/  F2FP.SATFINITE.E5M2.F32.PACK_AB_MERGE_C R31, RZ, R30, RZ ;  /* 0x0000001eff1f723e */ /* 0x010fca00048060ff */
[----:B------:R4:W-:Y:S01]  /*33b0*/  @!P4 STG.E.U8 desc[UR18][R10.64+0x8], R31 ;  /* 0x0000081f0a00c986 */ /* 0x0009e2000c101112 */
[----:B------:R-:W-:Y:S05]  /*33c0*/  @P3 BRA `(.L_x_44) ;  /* 0x0000000000043947 */ /* 0x000fea0003800000 */
[----:B------:R0:W5:Y:S02]  /*33d0*/  LDG.E.U8 R5, desc[UR18][R24.64+0x9] ;  /* 0x0000091218057981 */ /* 0x000164000c1e1100 */
.L_x_44:
[----:B------:R-:W-:Y:S05]  /*33e0*/  BSYNC B1 ;  /* 0x0000000000017941 */ /* 0x000fea0003800000 */
.L_x_43:
        /* <DEDUP_REMOVED lines=12> */
.L_x_46:
[----:B------:R-:W-:Y:S05]  /*34b0*/  BSYNC B1 ;  /* 0x0000000000017941 */ /* 0x000fea0003800000 */
.L_x_45:
        /* <DEDUP_REMOVED lines=12> */
.L_x_48:
[----:B------:R-:W-:Y:S05]  /*3580*/  BSYNC B1 ;  /* 0x0000000000017941 */ /* 0x000fea0003800000 */
.L_x_47:
        /* <DEDUP_REMOVED lines=12> */
.L_x_50:
[----:B------:R-:W-:Y:S05]  /*3650*/  BSYNC B1 ;  /* 0x0000000000017941 */ /* 0x000fea0003800000 */
.L_x_49:
        /* <DEDUP_REMOVED lines=12> */
.L_x_52:
[----:B------:R-:W-:Y:S05]  /*3720*/  BSYNC B1 ;  /* 0x0000000000017941 */ /* 0x000fea0003800000 */
.L_x_51:
        /* <DEDUP_REMOVED lines=12> */
.L_x_54:
[----:B------:R-:W-:Y:S05]  /*37f0*/  BSYNC B1 ;  /* 0x0000000000017941 */ /* 0x000fea0003800000 */
.L_x_53:
        /* <DEDUP_REMOVED lines=12> */
.L_x_56:
[----:B------:R-:W-:Y:S05]  /*38c0*/  BSYNC B1 ;  /* 0x0000000000017941 */ /* 0x000fea0003800000 */
.L_x_55:
        /* <DEDUP_REMOVED lines=12> */
.L_x_58:
[----:B------:R-:W-:Y:S05]  /*3990*/  BSYNC B1 ;  /* 0x0000000000017941 */ /* 0x000fea0003800000 */
.L_x_57:
        /* <DEDUP_REMOVED lines=12> */
.L_x_60:
[----:B------:R-:W-:Y:S05]  /*3a60*/  BSYNC B1 ;  /* 0x0000000000017941 */ /* 0x000fea0003800000 */
.L_x_59:
        /* <DEDUP_REMOVED lines=12> */
.L_x_62:
[----:B------:R-:W-:Y:S05]  /*3b30*/  BSYNC B1 ;  /* 0x0000000000017941 */ /* 0x000fea0003800000 */
.L_x_61:
        /* <DEDUP_REMOVED lines=12> */
.L_x_64:
[----:B------:R-:W-:Y:S05]  /*3c00*/  BSYNC B1 ;  /* 0x0000000000017941 */ /* 0x000fea0003800000 */
.L_x_63:
        /* <DEDUP_REMOVED lines=12> */
.L_x_66:
[----:B------:R-:W-:Y:S05]  /*3cd0*/  BSYNC B1 ;  /* 0x0000000000017941 */ /* 0x000fea0003800000 */
.L_x_65:
        /* <DEDUP_REMOVED lines=12> */
.L_x_68:
[----:B------:R-:W-:Y:S05]  /*3da0*/  BSYNC B1 ;  /* 0x0000000000017941 */ /* 0x000fea0003800000 */
.L_x_67:
        /* <DEDUP_REMOVED lines=12> */
.L_x_70:
[----:B------:R-:W-:Y:S05]  /*3e70*/  BSYNC B1 ;  /* 0x0000000000017941 */ /* 0x000fea0003800000 */
.L_x_69:
        /* <DEDUP_REMOVED lines=12> */
.L_x_72:
[----:B------:R-:W-:Y:S05]  /*3f40*/  BSYNC B1 ;  /* 0x0000000000017941 */ /* 0x000fea0003800000 */
.L_x_71:
        /* <DEDUP_REMOVED lines=12> */
.L_x_74:
[----:B------:R-:W-:Y:S05]  /*4010*/  BSYNC B1 ;  /* 0x0000000000017941 */ /* 0x000fea0003800000 */
.L_x_73:
        /* <DEDUP_REMOVED lines=12> */
.L_x_76:
[----:B------:R-:W-:Y:S05]  /*40e0*/  BSYNC B1 ;  /* 0x0000000000017941 */ /* 0x000fea0003800000 */
.L_x_75:
        /* <DEDUP_REMOVED lines=12> */
.L_x_78:
[----:B------:R-:W-:Y:S05]  /*41b0*/  BSYNC B1 ;  /* 0x0000000000017941 */ /* 0x000fea0003800000 */
.L_x_77:
        /* <DEDUP_REMOVED lines=12> */
.L_x_80:
[----:B------:R-:W-:Y:S05]  /*4280*/  BSYNC B1 ;  /* 0x0000000000017941 */ /* 0x000fea0003800000 */
.L_x_79:
        /* <DEDUP_REMOVED lines=12> */
.L_x_82:
[----:B------:R-:W-:Y:S05]  /*4350*/  BSYNC B1 ;  /* 0x0000000000017941 */ /* 0x000fea0003800000 */
.L_x_81:
        /* <DEDUP_REMOVED lines=12> */
.L_x_84:
[----:B------:R-:W-:Y:S05]  /*4420*/  BSYNC B1 ;  /* 0x0000000000017941 */ /* 0x000fea0003800000 */
.L_x_83:
        /* <DEDUP_REMOVED lines=12> */
.L_x_86:
[----:B------:R-:W-:Y:S05]  /*44f0*/  BSYNC B1 ;  /* 0x0000000000017941 */ /* 0x000fea0003800000 */
.L_x_85:
        /* <DEDUP_REMOVED lines=12> */
.L_x_88:
[----:B------:R-:W-:Y:S05]  /*45c0*/  BSYNC B1 ;  /* 0x0000000000017941 */ /* 0x000fea0003800000 */
.L_x_87:
        /* <DEDUP_REMOVED lines=12> */
.L_x_90:
[----:B------:R-:W-:Y:S05]  /*4690*/  BSYNC B1 ;  /* 0x0000000000017941 */ /* 0x000fea0003800000 */
.L_x_89:
        /* <DEDUP_REMOVED lines=12> */
.L_x_92:
[----:B------:R-:W-:Y:S05]  /*4760*/  BSYNC B1 ;  /* 0x0000000000017941 */ /* 0x000fea0003800000 */
.L_x_91:
        /* <DEDUP_REMOVED lines=12> */
.L_x_94:
[----:B------:R-:W-:Y:S05]  /*4830*/  BSYNC B1 ;  /* 0x0000000000017941 */ /* 0x000fea0003800000 */
.L_x_93:
        /* <DEDUP_REMOVED lines=12> */
.L_x_96:
[----:B------:R-:W-:Y:S05]  /*4900*/  BSYNC B1 ;  /* 0x0000000000017941 */ /* 0x000fea0003800000 */
.L_x_95:
        /* <DEDUP_REMOVED lines=12> */
.L_x_98:
[----:B------:R-:W-:Y:S05]  /*49d0*/  BSYNC B1 ;  /* 0x0000000000017941 */ /* 0x000fea0003800000 */
.L_x_97:
        /* <DEDUP_REMOVED lines=12> */
.L_x_100:
[----:B------:R-:W-:Y:S05]  /*4aa0*/  BSYNC B1 ;  /* 0x0000000000017941 */ /* 0x000fea0003800000 */
.L_x_99:
        /* <DEDUP_REMOVED lines=12> */
.L_x_102:
[----:B------:R-:W-:Y:S05]  /*4b70*/  BSYNC B1 ;  /* 0x0000000000017941 */ /* 0x000fea0003800000 */
.L_x_101:
        /* <DEDUP_REMOVED lines=12> */
.L_x_104:
[----:B------:R-:W-:Y:S05]  /*4c40*/  BSYNC B1 ;  /* 0x0000000000017941 */ /* 0x000fea0003800000 */
.L_x_103:
        /* <DEDUP_REMOVED lines=12> */
.L_x_106:
[----:B------:R-:W-:Y:S05]  /*4d10*/  BSYNC B1 ;  /* 0x0000000000017941 */ /* 0x000fea0003800000 */
.L_x_105:
        /* <DEDUP_REMOVED lines=12> */
.L_x_108:
[----:B------:R-:W-:Y:S05]  /*4de0*/  BSYNC B1 ;  /* 0x0000000000017941 */ /* 0x000fea0003800000 */
.L_x_107:
        /* <DEDUP_REMOVED lines=12> */
.L_x_110:
[----:B------:R-:W-:Y:S05]  /*4eb0*/  BSYNC B1 ;  /* 0x0000000000017941 */ /* 0x000fea0003800000 */
.L_x_109:
        /* <DEDUP_REMOVED lines=12> */
.L_x_112:
[----:B------:R-:W-:Y:S05]  /*4f80*/  BSYNC B1 ;  /* 0x0000000000017941 */ /* 0x000fea0003800000 */
.L_x_111:
        /* <DEDUP_REMOVED lines=12> */
.L_x_114:
[----:B------:R-:W-:Y:S05]  /*5050*/  BSYNC B1 ;  /* 0x0000000000017941 */ /* 0x000fea0003800000 */
.L_x_113:
        /* <DEDUP_REMOVED lines=12> */
.L_x_116:
[----:B------:R-:W-:Y:S05]  /*5120*/  BSYNC B1 ;  /* 0x0000000000017941 */ /* 0x000fea0003800000 */
.L_x_115:
        /* <DEDUP_REMOVED lines=12> */
.L_x_118:
[----:B------:R-:W-:Y:S05]  /*51f0*/  BSYNC B1 ;  /* 0x0000000000017941 */ /* 0x000fea0003800000 */
.L_x_117:
        /* <DEDUP_REMOVED lines=12> */
.L_x_120:
[----:B------:R-:W-:Y:S05]  /*52c0*/  BSYNC B1 ;  /* 0x0000000000017941 */ /* 0x000fea0003800000 */
.L_x_119:
        /* <DEDUP_REMOVED lines=12> */
.L_x_122:
[----:B------:R-:W-:Y:S05]  /*5390*/  BSYNC B1 ;  /* 0x0000000000017941 */ /* 0x000fea0003800000 */
.L_x_121:
        /* <DEDUP_REMOVED lines=12> */
.L_x_124:
[----:B------:R-:W-:Y:S05]  /*5460*/  BSYNC B1 ;  /* 0x0000000000017941 */ /* 0x000fea0003800000 */
.L_x_123:
        /* <DEDUP_REMOVED lines=12> */
.L_x_126:
[----:B------:R-:W-:Y:S05]  /*5530*/  BSYNC B1 ;  /* 0x0000000000017941 */ /* 0x000fea0003800000 */
.L_x_125:
        /* <DEDUP_REMOVED lines=12> */
.L_x_128:
[----:B------:R-:W-:Y:S05]  /*5600*/  BSYNC B1 ;  /* 0x0000000000017941 */ /* 0x000fea0003800000 */
.L_x_127:
        /* <DEDUP_REMOVED lines=12> */
.L_x_130:
[----:B------:R-:W-:Y:S05]  /*56d0*/  BSYNC B1 ;  /* 0x0000000000017941 */ /* 0x000fea0003800000 */
.L_x_129:
        /* <DEDUP_REMOVED lines=12> */
.L_x_132:
[----:B------:R-:W-:Y:S05]  /*57a0*/  BSYNC B1 ;  /* 0x0000000000017941 */ /* 0x000fea0003800000 */
.L_x_131:
        /* <DEDUP_REMOVED lines=12> */
.L_x_134:
[----:B------:R-:W-:Y:S05]  /*5870*/  BSYNC B1 ;  /* 0x0000000000017941 */ /* 0x000fea0003800000 */
.L_x_133:
        /* <DEDUP_REMOVED lines=12> */
.L_x_136:
[----:B------:R-:W-:Y:S05]  /*5940*/  BSYNC B1 ;  /* 0x0000000000017941 */ /* 0x000fea0003800000 */
.L_x_135:
        /* <DEDUP_REMOVED lines=12> */
.L_x_138:
[----:B------:R-:W-:Y:S05]  /*5a10*/  BSYNC B1 ;  /* 0x0000000000017941 */ /* 0x000fea0003800000 */
.L_x_137:
        /* <DEDUP_REMOVED lines=12> */
.L_x_140:
[----:B------:R-:W-:Y:S05]  /*5ae0*/  BSYNC B1 ;  /* 0x0000000000017941 */ /* 0x000fea0003800000 */
.L_x_139:
        /* <DEDUP_REMOVED lines=12> */
.L_x_142:
[----:B------:R-:W-:Y:S05]  /*5bb0*/  BSYNC B1 ;  /* 0x0000000000017941 */ /* 0x000fea0003800000 */
.L_x_141:
        /* <DEDUP_REMOVED lines=12> */
.L_x_144:
[----:B------:R-:W-:Y:S05]  /*5c80*/  BSYNC B1 ;  /* 0x0000000000017941 */ /* 0x000fea0003800000 */
.L_x_143:
[----:B-----5:R-:W-:Y:S01]  /*5c90*/  LOP3.LUT R5, R5, 0xff, RZ, 0xc0, !PT ;  /* 0x000000ff05057812 */ /* 0x020fe200078ec0ff */
[----:B------:R-:W-:Y:S01]  /*5ca0*/  BSSY B1, `(.L_x_145) ;  /* 0x000000b000017945 */ /* 0x000fe20003800000 */
[----:B------:R-:W-:Y:S02]  /*5cb0*/  ISETP.LT.OR P4, PT, R29, 0x71, !P0 ;  /* 0x000000711d00780c */ /* 0x000fe40004781670 */
[----:B------:R-:W-:-:S05]  /*5cc0*/  F2FP.F16.E5M2.UNPACK_B R5, R5 ;  /* 0x00000005ff05723e */ /* 0x000fca00020004ff */
[----:B------:R-:W-:-:S05]  /*5cd0*/  HADD2.F32 R18, -RZ, R5.H0_H0 ;  /* 0x20000005ff127230 */ /* 0x000fca0000004100 */
[----:B------:R-:W-:-:S04]  /*5ce0*/  FMUL R5, R18, R9 ;  /* 0x0000000912057220 */ /* 0x000fc80000400000 */
[----:B------:R-:W-:-:S05]  /*5cf0*/  FFMA R5, R20, R8, R5 ;  /* 0x0000000814057223 */ /* 0x000fca0000000005 */
[----:B0-----:R-:W-:Y:S02]  /*5d00*/  F2FP.SATFINITE.E5M2.F32.PACK_AB_MERGE_C R23, RZ, R5, RZ ;  /* 0x00000005ff17723e */ /* 0x001fe400048060ff */
[----:B------:R-:W-:-:S03]  /*5d10*/  PRMT R5, RZ, 0x7610, R5 ;  /* 0x00007610ff057816 */ /* 0x000fc60000000005 */
[----:B------:R0:W-:Y:S01]  /*5d20*/  @!P3 STG.E.U8 desc[UR18][R6.64+0x69], R23 ;  /* 0x000069170600b986 */ /* 0x0001e2000c101112 */
[----:B------:R-:W-:Y:S05]  /*5d30*/  @P4 BRA `(.L_x_146) ;  /* 0x0000000000044947 */ /* 0x000fea0003800000 */
[----:B------:R0:W5:Y:S02]  /*5d40*/  LDG.E.U8 R5, desc[UR18][R24.64+0x70] ;  /* 0x0000701218057981 */ /* 0x000164000c1e1100 */
.L_x_146:
[----:B------:R-:W-:Y:S05]  /*5d50*/  BSYNC B1 ;  /* 0x0000000000017941 */ /* 0x000fea0003800000 */
.L_x_145:
        /* <DEDUP_REMOVED lines=12> */
.L_x_148:
[----:B------:R-:W-:Y:S05]  /*5e20*/  BSYNC B1 ;  /* 0x0000000000017941 */ /* 0x000fea0003800000 */
.L_x_147:
        /* <DEDUP_REMOVED lines=12> */
.L_x_150:
[----:B------:R-:W-:Y:S05]  /*5ef0*/  BSYNC B1 ;  /* 0x0000000000017941 */ /* 0x000fea0003800000 */
.L_x_149:
        /* <DEDUP_REMOVED lines=8> */
[----:B0-----:R-:W-:-:S05]  /*5f80*/  F2FP.SATFINITE.E5M2.F32.PACK_AB_MERGE_C R17, RZ, R18, RZ ;  /* 0x00000012ff11723e */ /* 0x001fca00048060ff */
[----:B------:R0:W-:Y:S01]  /*5f90*/  @!P4 STG.E.U8 desc[UR18][R6.64+0x70], R17 ;  /* 0x000070110600c986 */ /* 0x0001e2000c101112 */
[----:B------:R-:W-:Y:S05]  /*5fa0*/  @P3 BRA `(.L_x_152) ;  /* 0x0000000000043947 */ /* 0x000fea0003800000 */
[----:B------:R0:W5:Y:S02]  /*5fb0*/  LDG.E.U8 R5, desc[UR18][R26.64+0x71] ;  /* 0x000071121a057981 */ /* 0x000164000c1e1100 */
.L_x_152:
[----:B------:R-:W-:Y:S05]  /*5fc0*/  BSYNC B1 ;  /* 0x0000000000017941 */ /* 0x000fea0003800000 */
.L_x_151:
        /* <DEDUP_REMOVED lines=12> */
.L_x_154:
[----:B------:R-:W-:Y:S05]  /*6090*/  BSYNC B1 ;  /* 0x0000000000017941 */ /* 0x000fea0003800000 */
.L_x_153:
        /* <DEDUP_REMOVED lines=12> */
.L_x_156:
[----:B------:R-:W-:Y:S05]  /*6160*/  BSYNC B1 ;  /* 0x0000000000017941 */ /* 0x000fea0003800000 */
.L_x_155:
        /* <DEDUP_REMOVED lines=12> */
.L_x_158:
[----:B------:R-:W-:Y:S05]  /*6230*/  BSYNC B1 ;  /* 0x0000000000017941 */ /* 0x000fea0003800000 */
.L_x_157:
[----:B-----5:R-:W-:Y:S01]  /*6240*/  LOP3.LUT R5, R5, 0xff, RZ, 0xc0, !PT ;  /* 0x000000ff05057812 */ /* 0x020fe200078ec0ff */
[----:B------:R-:W-:Y:S01]  /*6250*/  BSSY B1, `(.L_x_159) ;  /* 0x000000b000017945 */ /* 0x000fe20003800000 */
[----:B------:R-:W-:Y:S02]  /*6260*/  ISETP.LT.OR P1, PT, R29, 0x7a, !P1 ;  /* 0x0000007a1d00780c */ /* 0x000fe40004f21670 */
[----:B------:R-:W-:-:S05]  /*6270*/  F2FP.F16.E5M2.UNPACK_B R5, R5 ;  /* 0x00000005ff05723e */ /* 0x000fca00020004ff */
[----:B01--4-:R-:W-:Y:S01]  /*6280*/  HADD2.F32 R10, -RZ, R5.H0_H0 ;  /* 0x20000005ff0a7230 */ /* 0x013fe20000004100 */
[----:B------:R-:W-:-:S04]  /*6290*/  PRMT R5, RZ, 0x7610, R5 ;  /* 0x00007610ff057816 */ /* 0x000fc80000000005 */
[----:B------:R-:W-:-:S04]  /*62a0*/  FMUL R10, R10, R9 ;  /* 0x000000090a0a7220 */ /* 0x000fc80000400000 */
[----:B------:R-:W-:-:S05]  /*62b0*/  FFMA R10, R15, R8, R10 ;  /* 0x000000080f0a7223 */ /* 0x000fca000000000a */
[----:B------:R-:W-:-:S05]  /*62c0*/  F2FP.SATFINITE.E5M2.F32.PACK_AB_MERGE_C R11, RZ, R10, RZ ;  /* 0x0000000aff0b723e */ /* 0x000fca00048060ff */
[----:B------:R0:W-:Y:S01]  /*62d0*/  @!P3 STG.E.U8 desc[UR18][R6.64+0x78], R11 ;  /* 0x0000780b0600b986 */ /* 0x0001e2000c101112 */
[----:B------:R-:W-:Y:S05]  /*62e0*/  @P1 BRA `(.L_x_160) ;  /* 0x0000000000041947 */ /* 0x000fea0003800000 */
[----:B------:R1:W5:Y:S02]  /*62f0*/  LDG.E.U8 R5, desc[UR18][R26.64+0x79] ;  /* 0x000079121a057981 */ /* 0x000364000c1e1100 */
.L_x_160:
[----:B------:R-:W-:Y:S05]  /*6300*/  BSYNC B1 ;  /* 0x0000000000017941 */ /* 0x000fea0003800000 */
.L_x_159:
[----:B------:R-:W-:Y:S05]  /*6310*/  @P1 BRA `(.L_x_161) ;  /* 0x0000001000281947 */ /* 0x000fea0003800000 */
[----:B-----5:R-:W-:-:S04]  /*6320*/  LOP3.LUT R5, R5, 0xff, RZ, 0xc0, !PT ;  /* 0x000000ff05057812 */ /* 0x020fc800078ec0ff */
[----:B------:R-:W-:-:S05]  /*6330*/  F2FP.F16.E5M2.UNPACK_B R5, R5 ;  /* 0x00000005ff05723e */ /* 0x000fca00020004ff */
[----:B------:R-:W-:-:S05]  /*6340*/  HADD2.F32 R10, -RZ, R5.H0_H0 ;  /* 0x20000005ff0a7230 */ /* 0x000fca0000004100 */
[----:B------:R-:W-:-:S04]  /*6350*/  FMUL R5, R10, R9 ;  /* 0x000000090a057220 */ /* 0x000fc80000400000 */
[----:B------:R-:W-:-:S05]  /*6360*/  FFMA R5, R14, R8, R5 ;  /* 0x000000080e057223 */ /* 0x000fca0000000005 */
[----:B------:R-:W-:-:S05]  /*6370*/  F2FP.SATFINITE.E5M2.F32.PACK_AB_MERGE_C R5, RZ, R5, RZ ;  /* 0x00000005ff05723e */ /* 0x000fca00048060ff */
[----:B------:R4:W-:Y:S01]  /*6380*/  STG.E.U8 desc[UR18][R6.64+0x79], R5 ;  /* 0x0000790506007986 */ /* 0x0009e2000c101112 */
[----:B------:R-:W-:Y:S05]  /*6390*/  BRA `(.L_x_161) ;  /* 0x0000001000087947 */ /* 0x000fea0003800000 */
.L_x_32:
[----:B------:R-:W-:Y:S01]  /*63a0*/  ISETP.GE.AND P1, PT, R34, 0x1, PT ;  /* 0x000000012200780c */ /* 0x000fe20003f26270 */
[-C--:B--2---:R-:W-:Y:S01]  /*63b0*/  FMUL R141, R141, R8.reuse ;  /* 0x000000088d8d7220 */ /* 0x084fe20000400000 */
[-C--:B------:R-:W-:Y:S01]  /*63c0*/  FMUL R136, R136, R8.reuse ;  /* 0x0000000888887220 */ /* 0x080fe20000400000 */
[----:B------:R-:W-:Y:S01]  /*63d0*/  ISETP.GE.AND P0, PT, R34, 0x9, PT ;  /* 0x000000092200780c */ /* 0x000fe20003f06270 */
[-C--:B------:R-:W-:Y:S01]  /*63e0*/  FMUL R139, R139, R8.reuse ;  /* 0x000000088b8b7220 */ /* 0x080fe20000400000 */
[C---:B------:R-:W-:Y:S01]  /*63f0*/  ISETP.LT.OR P4, PT, R29.reuse, 0x1, !P1 ;  /* 0x000000011d00780c */ /* 0x040fe20004f81670 */
[-C--:B------:R-:W-:Y:S01]  /*6400*/  FMUL R134, R134, R8.reuse ;  /* 0x0000000886867220 */ /* 0x080fe20000400000 */
[----:B------:R-:W-:Y:S01]  /*6410*/  ISETP.LT.OR P5, PT, R29, 0x2, !P1 ;  /* 0x000000021d00780c */ /* 0x000fe20004fa1670 */
[-C--:B------:R-:W-:Y:S01]  /*6420*/  FMUL R137, R137, R8.reuse ;  /* 0x0000000889897220 */ /* 0x080fe20000400000 */
[----:B------:R-:W-:Y:S01]  /*6430*/  F2FP.SATFINITE.E5M2.F32.PACK_AB_MERGE_C R141, RZ, R141, RZ ;  /* 0x0000008dff8d723e */ /* 0x000fe200048060ff */
[----:B------:R-:W-:Y:S01]  /*6440*/  FMUL R132, R132, R8 ;  /* 0x0000000884847220 */ /* 0x000fe20000400000 */
[----:B------:R-:W-:Y:S01]  /*6450*/  F2FP.SATFINITE.E5M2.F32.PACK_AB_MERGE_C R5, RZ, R136, RZ ;  /* 0x00000088ff05723e */ /* 0x000fe200048060ff */
[-C--:B------:R-:W-:Y:S01]  /*6460*/  FMUL R135, R135, R8.reuse ;  /* 0x0000000887877220 */ /* 0x080fe20000400000 */
[C---:B------:R-:W-:Y:S01]  /*6470*/  ISETP.LT.OR P3, PT, R29.reuse, 0x1, !P0 ;  /* 0x000000011d00780c */ /* 0x040fe20004761670 */
[-C--:B------:R-:W-:Y:S01]  /*6480*/  FMUL R130, R130, R8.reuse ;  /* 0x0000000882827220 */ /* 0x080fe20000400000 */
[----:B------:R-:W-:Y:S01]  /*6490*/  ISETP.LT.OR P6, PT, R29, 0xa, !P1 ;  /* 0x0000000a1d00780c */ /* 0x000fe20004fc1670 */
[-C--:B------:R-:W-:Y:S01]  /*64a0*/  FMUL R133, R133, R8.reuse ;  /* 0x0000000885857220 */ /* 0x080fe20000400000 */
[----:B------:R-:W-:Y:S01]  /*64b0*/  F2FP.SATFINITE.E5M2.F32.PACK_AB_MERGE_C R139, RZ, R139, RZ ;  /* 0x0000008bff8b723e */ /* 0x000fe200048060ff */
[----:B------:R-:W-:Y:S01]  /*64c0*/  @!P4 STG.E.U8 desc[UR18][R10.64], R141 ;  /* 0x0000008d0a00c986 */ /* 0x000fe2000c101112 */
[C---:B------:R-:W-:Y:S01]  /*64d0*/  ISETP.LT.OR P4, PT, R29.reuse, 0x2, !P0 ;  /* 0x000000021d00780c */ /* 0x040fe20004781670 */
[----:B------:R-:W-:Y:S01]  /*64e0*/  FMUL R128, R128, R8 ;  /* 0x0000000880807220 */ /* 0x000fe20000400000 */
[----:B------:R-:W-:Y:S01]  /*64f0*/  F2FP.SATFINITE.E5M2.F32.PACK_AB_MERGE_C R25, RZ, R134, RZ ;  /* 0x00000086ff19723e */ /* 0x000fe200048060ff */
[----:B------:R0:W-:Y:S01]  /*6500*/  @!P5 STG.E.U8 desc[UR18][R10.64+0x1], R5 ;  /* 0x000001050a00d986 */ /* 0x0001e2000c101112 */
[----:B------:R-:W-:Y:S01]  /*6510*/  ISETP.LT.OR P5, PT, R29, 0x9, !P1 ;  /* 0x000000091d00780c */ /* 0x000fe20004fa1670 */
[-C--:B------:R-:W-:Y:S01]  /*6520*/  FMUL R131, R131, R8.reuse ;  /* 0x0000000883837220 */ /* 0x080fe20000400000 */
[----:B------:R-:W-:Y:S01]  /*6530*/  F2FP.SATFINITE.E5M2.F32.PACK_AB_MERGE_C R137, RZ, R137, RZ ;  /* 0x00000089ff89723e */ /* 0x000fe200048060ff */
[----:B------:R-:W-:Y:S01]  /*6540*/  @!P3 STG.E.U8 desc[UR18][R6.64], R139 ;  /* 0x0000008b0600b986 */ /* 0x000fe2000c101112 */
[----:B------:R-:W-:Y:S01]  /*6550*/  ISETP.LT.OR P3, PT, R29, 0x9, !P0 ;  /* 0x000000091d00780c */ /* 0x000fe20004761670 */
[-C--:B------:R-:W-:Y:S01]  /*6560*/  FMUL R126, R126, R8.reuse ;  /* 0x000000087e7e7220 */ /* 0x080fe20000400000 */
[----:B------:R-:W-:Y:S01]  /*6570*/  F2FP.SATFINITE.E5M2.F32.PACK_AB_MERGE_C R135, RZ, R135, RZ ;  /* 0x00000087ff87723e */ /* 0x000fe200048060ff */
[-C--:B------:R-:W-:Y:S01]  /*6580*/  FMUL R129, R129, R8.reuse ;  /* 0x0000000881817220 */ /* 0x080fe20000400000 */
[----:B------:R-:W-:Y:S01]  /*6590*/  F2FP.SATFINITE.E5M2.F32.PACK_AB_MERGE_C R133, RZ, R133, RZ ;  /* 0x00000085ff85723e */ /* 0x000fe200048060ff */
[----:B------:R1:W-:Y:S01]  /*65a0*/  @!P4 STG.E.U8 desc[UR18][R6.64+0x1], R25 ;  /* 0x000001190600c986 */ /* 0x0003e2000c101112 */
[C---:B------:R-:W-:Y:S01]  /*65b0*/  ISETP.LT.OR P4, PT, R29.reuse, 0xa, !P0 ;  /* 0x0000000a1d00780c */ /* 0x040fe20004781670 */
[----:B------:R-:W-:Y:S01]  /*65c0*/  FMUL R124, R124, R8 ;  /* 0x000000087c7c7220 */ /* 0x000fe20000400000 */
[----:B0-----:R-:W-:Y:S01]  /*65d0*/  F2FP.SATFINITE.E5M2.F32.PACK_AB_MERGE_C R5, RZ, R132, RZ ;  /* 0x00000084ff05723e */ /* 0x001fe200048060ff */
[----:B------:R-:W-:Y:S01]  /*65e0*/  @!P5 STG.E.U8 desc[UR18][R10.64+0x8], R137 ;  /* 0x000008890a00d986 */ /* 0x000fe2000c101112 */
[----:B------:R-:W-:Y:S01]  /*65f0*/  ISETP.LT.OR P5, PT, R29, 0x11, !P1 ;  /* 0x000000111d00780c */ /* 0x000fe20004fa1670 */
[-C--:B------:R-:W-:Y:S01]  /*6600*/  FMUL R127, R127, R8.reuse ;  /* 0x000000087f7f7220 */ /* 0x080fe20000400000 */
[----:B------:R-:W-:Y:S01]  /*6610*/  F2FP.SATFINITE.E5M2.F32.PACK_AB_MERGE_C R131, RZ, R131, RZ ;  /* 0x00000083ff83723e */ /* 0x000fe200048060ff */
[----:B------:R0:W-:Y:S01]  /*6620*/  @!P6 STG.E.U8 desc[UR18][R10.64+0x9], R5 ;  /* 0x000009050a00e986 */ /* 0x0001e2000c101112 */
[----:B------:R-:W-:Y:S01]  /*6630*/  ISETP.LT.OR P6, PT, R29, 0x12, !P1 ;  /* 0x000000121d00780c */ /* 0x000fe20004fc1670 */
[----:B------:R-:W-:Y:S01]  /*6640*/  FMUL R122, R122, R8 ;  /* 0x000000087a7a7220 */ /* 0x000fe20000400000 */
[----:B------:R-:W-:Y:S01]  /*6650*/  F2FP.SATFINITE.E5M2.F32.PACK_AB_MERGE_C R129, RZ, R129, RZ ;  /* 0x00000081ff81723e */ /* 0x000fe200048060ff */
[----:B------:R-:W-:Y:S01]  /*6660*/  @!P3 STG.E.U8 desc[UR18][R6.64+0x8], R135 ;  /* 0x000008870600b986 */ /* 0x000fe2000c101112 */
[----:B-1----:R-:W-:Y:S01]  /*6670*/  F2FP.SATFINITE.E5M2.F32.PACK_AB_MERGE_C R25, RZ, R130, RZ ;  /* 0x00000082ff19723e */ /* 0x002fe200048060ff */
[-C--:B------:R-:W-:Y:S01]  /*6680*/  FMUL R125, R125, R8.reuse ;  /* 0x000000087d7d7220 */ /* 0x080fe20000400000 */
[C---:B------:R-:W-:Y:S01]  /*6690*/  ISETP.LT.OR P3, PT, R29.reuse, 0x11, !P0 ;  /* 0x000000111d00780c */ /* 0x040fe20004761670 */
[-C--:B------:R-:W-:Y:S01]  /*66a0*/  FMUL R120, R120, R8.reuse ;  /* 0x0000000878787220 */ /* 0x080fe20000400000 */
[----:B------:R-:W-:Y:S01]  /*66b0*/  F2FP.SATFINITE.E5M2.F32.PACK_AB_MERGE_C R127, RZ, R127, RZ ;  /* 0x0000007fff7f723e */ /* 0x000fe200048060ff */
[----:B------:R1:W-:Y:S01]  /*66c0*/  @!P4 STG.E.U8 desc[UR18][R6.64+0x9], R25 ;  /* 0x000009190600c986 */ /* 0x0003e2000c101112 */
[----:B------:R-:W-:Y:S01]  /*66d0*/  ISETP.LT.OR P4, PT, R29, 0x12, !P0 ;  /* 0x000000121d00780c */ /* 0x000fe20004781670 */
[----:B------:R-:W-:Y:S01]  /*66e0*/  FMUL R123, R123, R8 ;  /* 0x000000087b7b7220 */ /* 0x000fe20000400000 */
[----:B0-----:R-:W-:Y:S01]  /*66f0*/  F2FP.SATFINITE.E5M2.F32.PACK_AB_MERGE_C R5, RZ, R128, RZ ;  /* 0x00000080ff05723e */ /* 0x001fe200048060ff */
[----:B------:R-:W-:Y:S01]  /*6700*/  @!P5 STG.E.U8 desc[UR18][R10.64+0x10], R133 ;  /* 0x000010850a00d986 */ /* 0x000fe2000c101112 */
[C---:B------:R-:W-:Y:S01]  /*6710*/  ISETP.LT.OR P5, PT, R29.reuse, 0x19, !P1 ;  /* 0x000000191d00780c */ /* 0x040fe20004fa1670 */
[-C--:B------:R-:W-:Y:S01]  /*6720*/  FMUL R118, R118, R8.reuse ;  /* 0x0000000876767220 */ /* 0x080fe20000400000 */
[----:B------:R-:W-:Y:S01]  /*6730*/  F2FP.SATFINITE.E5M2.F32.PACK_AB_MERGE_C R125, RZ, R125, RZ ;  /* 0x0000007dff7d723e */ /* 0x000fe200048060ff */
[----:B------:R0:W-:Y:S01]  /*6740*/  @!P6 STG.E.U8 desc[UR18][R10.64+0x11], R5 ;  /* 0x000011050a00e986 */ /* 0x0001e2000c101112 */
[----:B------:R-:W-:Y:S01]  /*6750*/  ISETP.LT.OR P6, PT, R29, 0x1a, !P1 ;  /* 0x0000001a1d00780c */ /* 0x000fe20004fc1670 */
[-C--:B------:R-:W-:Y:S01]  /*6760*/  FMUL R121, R121, R8.reuse ;  /* 0x0000000879797220 */ /* 0x080fe20000400000 */
[----:B------:R-:W-:Y:S01]  /*6770*/  FMUL R116, R116, R8 ;  /* 0x0000000874747220 */ /* 0x000fe20000400000 */
[----:B-1----:R-:W-:Y:S01]  /*6780*/  F2FP.SATFINITE.E5M2.F32.PACK_AB_MERGE_C R25, RZ, R126, RZ ;  /* 0x0000007eff19723e */ /* 0x002fe200048060ff */
[----:B------:R-:W-:Y:S01]  /*6790*/  @!P3 STG.E.U8 desc[UR18][R6.64+0x10], R131 ;  /* 0x000010830600b986 */ /* 0x000fe2000c101112 */
[----:B------:R-:W-:Y:S01]  /*67a0*/  ISETP.LT.OR P3, PT, R29, 0x19, !P0 ;  /* 0x000000191d00780c */ /* 0x000fe20004761670 */
        /* <DEDUP_REMOVED lines=35> */
[----:B------:R-:W-:Y:S01]  /*69e0*/  ISETP.LT.OR P3, PT, R29, 0x29, !P0 ;  /* 0x000000291d00780c */ /* 0x000fe20004761670 */
[-C--:B------:R-:W-:Y:S01]  /*69f0*/  FMUL R109, R109, R8.reuse ;  /* 0x000000086d6d7220 */ /* 0x080fe20000400000 */
[-C--:B------:R-:W-:Y:S01]  /*6a00*/  FMUL R104, R104, R8.reuse ;  /* 0x0000000868687220 */ /* 0x080fe20000400000 */
        /* <DEDUP_REMOVED lines=104> */
[----:B------:R-:W-:-:S02]  /*7090*/  ISETP.LT.OR P3, PT, R29, 0x59, !P0 ;  /* 0x000000591d00780c */ /* 0x000fc40004761670 */
[----:B------:R-:W-:Y:S01]  /*70a0*/  F2FP.SATFINITE.E5M2.F32.PACK_AB_MERGE_C R19, RZ, R19, RZ ;  /* 0x00000013ff13723e */ /* 0x000fe200048060ff */
[----:B------:R1:W-:Y:S01]  /*70b0*/  @!P4 STG.E.U8 desc[UR18][R6.64+0x51], R25 ;  /* 0x000051190600c986 */ /* 0x0003e2000c101112 */
[C---:B------:R-:W-:Y:S02]  /*70c0*/  ISETP.LT.OR P4, PT, R29.reuse, 0x5a, !P0 ;  /* 0x0000005a1d00780c */ /* 0x040fe40004781670 */
[----:B0-----:R-:W-:Y:S01]  /*70d0*/  F2FP.SATFINITE.E5M2.F32.PACK_AB_MERGE_C R5, RZ, R92, RZ ;  /* 0x0000005cff05723e */ /* 0x001fe200048060ff */
[----:B------:R-:W-:Y:S01]  /*70e0*/  @!P5 STG.E.U8 desc[UR18][R10.64+0x58], R97 ;  /* 0x000058610a00d986 */ /* 0x000fe2000c101112 */
[C---:B------:R-:W-:Y:S02]  /*70f0*/  ISETP.LT.OR P5, PT, R29.reuse, 0x61, !P1 ;  /* 0x000000611d00780c */ /* 0x040fe40004fa1670 */
[----:B------:R-:W-:Y:S01]  /*7100*/  F2FP.SATFINITE.E5M2.F32.PACK_AB_MERGE_C R13, RZ, R13, RZ ;  /* 0x0000000dff0d723e */ /* 0x000fe200048060ff */
[----:B------:R0:W-:Y:S01]  /*7110*/  @!P6 STG.E.U8 desc[UR18][R10.64+0x59], R5 ;  /* 0x000059050a00e986 */ /* 0x0001e2000c101112 */
[----:B------:R-:W-:-:S02]  /*7120*/  ISETP.LT.OR P6, PT, R29, 0x62, !P1 ;  /* 0x000000621d00780c */ /* 0x000fc40004fc1670 */
[----:B------:R-:W-:Y:S01]  /*7130*/  F2FP.SATFINITE.E5M2.F32.PACK_AB_MERGE_C R15, RZ, R15, RZ ;  /* 0x0000000fff0f723e */ /* 0x000fe200048060ff */
[----:B------:R-:W-:Y:S01]  /*7140*/  @!P3 STG.E.U8 desc[UR18][R6.64+0x58], R95 ;  /* 0x0000585f0600b986 */ /* 0x000fe2000c101112 */
[----:B-1----:R-:W-:Y:S02]  /*7150*/  F2FP.SATFINITE.E5M2.F32.PACK_AB_MERGE_C R25, RZ, R90, RZ ;  /* 0x0000005aff19723e */ /* 0x002fe400048060ff */
[----:B------:R-:W-:-:S03]  /*7160*/  ISETP.LT.OR P3, PT, R29, 0x61, !P0 ;  /* 0x000000611d00780c */ /* 0x000fc60004761670 */
[----:B------:R1:W-:Y:S01]  /*7170*/  @!P4 STG.E.U8 desc[UR18][R6.64+0x59], R25 ;  /* 0x000059190600c986 */ /* 0x0003e2000c101112 */
[C---:B------:R-:W-:Y:S02]  /*7180*/  ISETP.LT.OR P4, PT, R29.reuse, 0x62, !P0 ;  /* 0x000000621d00780c */ /* 0x040fe40004781670 */
[----:B0-----:R-:W-:Y:S01]  /*7190*/  F2FP.SATFINITE.E5M2.F32.PACK_AB_MERGE_C R5, RZ, R88, RZ ;  /* 0x00000058ff05723e */ /* 0x001fe200048060ff */
[----:B------:R-:W-:Y:S01]  /*71a0*/  @!P5 STG.E.U8 desc[UR18][R10.64+0x60], R93 ;  /* 0x0000605d0a00d986 */ /* 0x000fe2000c101112 */
[----:B------:R-:W-:-:S03]  /*71b0*/  ISETP.LT.OR P5, PT, R29, 0x69, !P1 ;  /* 0x000000691d00780c */ /* 0x000fc60004fa1670 */
[----:B------:R0:W-:Y:S01]  /*71c0*/  @!P6 STG.E.U8 desc[UR18][R10.64+0x61], R5 ;  /* 0x000061050a00e986 */ /* 0x0001e2000c101112 */
[C---:B------:R-:W-:Y:S02]  /*71d0*/  ISETP.LT.OR P6, PT, R29.reuse, 0x6a, !P1 ;  /* 0x0000006a1d00780c */ /* 0x040fe40004fc1670 */
[----:B-1----:R-:W-:Y:S01]  /*71e0*/  F2FP.SATFINITE.E5M2.F32.PACK_AB_MERGE_C R25, RZ, R22, RZ ;  /* 0x00000016ff19723e */ /* 0x002fe200048060ff */
[----:B------:R-:W-:Y:S01]  /*71f0*/  @!P3 STG.E.U8 desc[UR18][R6.64+0x60], R91 ;  /* 0x0000605b0600b986 */ /* 0x000fe2000c101112 */
        /* <DEDUP_REMOVED lines=11> */
[----:B------:R-:W-:Y:S01]  /*72b0*/  @!P4 STG.E.U8 desc[UR18][R6.64+0x69], R25 ;  /* 0x000069190600c986 */ /* 0x000fe2000c101112 */
[C---:B------:R-:W-:Y:S02]  /*72c0*/  ISETP.LT.OR P4, PT, R29.reuse, 0x79, !P1 ;  /* 0x000000791d00780c */ /* 0x040fe40004f81670 */
[C---:B------:R-:W-:Y:S01]  /*72d0*/  ISETP.LT.OR P1, PT, R29.reuse, 0x7a, !P1 ;  /* 0x0000007a1d00780c */ /* 0x040fe20004f21670 */
[----:B------:R1:W-:Y:S01]  /*72e0*/  @!P5 STG.E.U8 desc[UR18][R10.64+0x70], R21 ;  /* 0x000070150a00d986 */ /* 0x0003e2000c101112 */
[C---:B------:R-:W-:Y:S02]  /*72f0*/  ISETP.LT.OR P5, PT, R29.reuse, 0x72, !P0 ;  /* 0x000000721d00780c */ /* 0x040fe400047a1670 */
[----:B0-----:R-:W-:Y:S01]  /*7300*/  F2FP.SATFINITE.E5M2.F32.PACK_AB_MERGE_C R5, RZ, R16, RZ ;  /* 0x00000010ff05723e */ /* 0x001fe200048060ff */
[----:B------:R0:W-:Y:S01]  /*7310*/  @!P6 STG.E.U8 desc[UR18][R10.64+0x71], R17 ;  /* 0x000071110a00e986 */ /* 0x0001e2000c101112 */
[C---:B------:R-:W-:Y:S02]  /*7320*/  ISETP.LT.OR P6, PT, R29.reuse, 0x79, !P0 ;  /* 0x000000791d00780c */ /* 0x040fe400047c1670 */
[----:B------:R-:W-:Y:S01]  /*7330*/  ISETP.LT.OR P0, PT, R29, 0x7a, !P0 ;  /* 0x0000007a1d00780c */ /* 0x000fe20004701670 */
[----:B------:R2:W-:Y:S01]  /*7340*/  @!P3 STG.E.U8 desc[UR18][R6.64+0x70], R19 ;  /* 0x000070130600b986 */ /* 0x0005e2000c101112 */
[----:B-1----:R-:W-:-:S05]  /*7350*/  F2FP.SATFINITE.E5M2.F32.PACK_AB_MERGE_C R21, RZ, R14, RZ ;  /* 0x0000000eff15723e */ /* 0x002fca00048060ff */
[----:B------:R2:W-:Y:S01]  /*7360*/  @!P5 STG.E.U8 desc[UR18][R6.64+0x71], R5 ;  /* 0x000071050600d986 */ /* 0x0005e2000c101112 */
[----:B0-----:R-:W-:-:S03]  /*7370*/  F2FP.SATFINITE.E5M2.F32.PACK_AB_MERGE_C R17, RZ, R12, RZ ;  /* 0x0000000cff11723e */ /* 0x001fc600048060ff */
[----:B------:R2:W-:Y:S04]  /*7380*/  @!P4 STG.E.U8 desc[UR18][R10.64+0x78], R13 ;  /* 0x0000780d0a00c986 */ /* 0x0005e8000c101112 */
[----:B------:R2:W-:Y:S04]  /*7390*/  @!P1 STG.E.U8 desc[UR18][R10.64+0x79], R17 ;  /* 0x000079110a009986 */ /* 0x0005e8000c101112 */
[----:B------:R2:W-:Y:S04]  /*73a0*/  @!P6 STG.E.U8 desc[UR18][R6.64+0x78], R15 ;  /* 0x0000780f0600e986 */ /* 0x0005e8000c101112 */
[----:B------:R2:W-:Y:S02]  /*73b0*/  @!P0 STG.E.U8 desc[UR18][R6.64+0x79], R21 ;  /* 0x0000791506008986 */ /* 0x0005e4000c101112 */
.L_x_161:
[----:B------:R-:W-:Y:S05]  /*73c0*/  BSYNC B0 ;  /* 0x0000000000007941 */ /* 0x000fea0003800000 */
.L_x_31:
[----:B------:R-:W-:Y:S01]  /*73d0*/  ULDC UR6, c[0x0][0xc] ;  /* 0x0000030000067ab9 */ /* 0x000fe20000000800 */
[----:B------:R-:W-:Y:S01]  /*73e0*/  ULDC UR7, c[0x0][0x10] ;  /* 0x0000040000077ab9 */ /* 0x000fe20000000800 */
[----:B--2-45:R-:W2:Y:S01]  /*73f0*/  LDC R5, c[0x0][0x14] ;  /* 0x00000500ff057b82 */ /* 0x034ea20000000800 */
[----:B------:R-:W-:Y:S01]  /*7400*/  UIMAD.WIDE.U32 UR6, UR6, UR7, URZ ;  /* 0x00000007060672a5 */ /* 0x000fe2000f8e003f */
[----:B0-----:R-:W-:Y:S01]  /*7410*/  PRMT R7, RZ, 0x7610, R7 ;  /* 0x00007610ff077816 */ /* 0x001fe20000000007 */
[----:B------:R-:W-:-:S04]  /*7420*/  IMAD.MOV.U32 R6, RZ, RZ, -0x1 ;  /* 0xffffffffff067424 */ /* 0x000fc800078e00ff */
[----:B--2---:R-:W-:-:S04]  /*7430*/  IMAD.WIDE.U32 R2, R5, UR6, R2 ;  /* 0x0000000605027c25 */ /* 0x004fc8000f8e0002 */
[----:B------:R-:W-:Y:S01]  /*7440*/  IMAD R5, R5, UR7, RZ ;  /* 0x0000000705057c24 */ /* 0x000fe2000f8e02ff */
[----:B------:R-:W-:Y:S02]  /*7450*/  ULDC.64 UR6, c[0x0][0x650] ;  /* 0x0001940000067ab9 */ /* 0x000fe40000000a00 */
[----:B------:R-:W-:Y:S01]  /*7460*/  ISETP.GE.U32.AND P0, PT, R2, UR6, PT ;  /* 0x0000000602007c0c */ /* 0x000fe2000bf06070 */
[----:B------:R-:W-:Y:S02]  /*7470*/  IMAD.IADD R3, R3, 0x1, R5 ;  /* 0x0000000103037824 */ /* 0x000fe400078e0205 */
[----:B------:R-:W-:-:S03]  /*7480*/  IMAD.MOV.U32 R5, RZ, RZ, -0x1 ;  /* 0xffffffffff057424 */ /* 0x000fc600078e00ff */
[----:B------:R-:W-:-:S13]  /*7490*/  ISETP.GE.U32.AND.EX P0, PT, R3, UR7, PT, P0 ;  /* 0x0000000703007c0c */ /* 0x000fda000bf06100 */
[----:B------:R-:W-:Y:S05]  /*74a0*/  @P0 BRA `(.L_x_162) ;  /* 0x0000000400600947 */ /* 0x000fea0003800000 */
[----:B------:R-:W0:Y:S01]  /*74b0*/  S2R R20, SR_CTAID.X ;  /* 0x0000000000147919 */ /* 0x000e220000002500 */
[----:B------:R-:W2:Y:S01]  /*74c0*/  LDC.64 R14, c[0x0][0x628] ;  /* 0x00018a00ff0e7b82 */ /* 0x000ea20000000a00 */
[----:B------:R-:W-:Y:S01]  /*74d0*/  ULDC UR6, c[0x0][0x150] ;  /* 0x0000540000067ab9 */ /* 0x000fe20000000800 */
[----:B------:R-:W-:Y:S01]  /*74e0*/  IMAD.MOV.U32 R12, RZ, RZ, R2 ;  /* 0x000000ffff0c7224 */ /* 0x000fe200078e0002 */
[----:B------:R-:W4:Y:S01]  /*74f0*/  S2R R22, SR_CTAID.Y ;  /* 0x0000000000167919 */ /* 0x000f220000002600 */
[----:B------:R-:W-:-:S04]  /*7500*/  IMAD.MOV.U32 R13, RZ, RZ, R3 ;  /* 0x000000ffff0d7224 */ /* 0x000fc800078e0003 */
[----:B------:R-:W1:Y:S08]  /*7510*/  LDC R23, c[0x0][0x144] ;  /* 0x00005100ff177b82 */ /* 0x000e700000000800 */
[----:B------:R-:W1:Y:S08]  /*7520*/  LDC R16, c[0x0][0x630] ;  /* 0x00018c00ff107b82 */ /* 0x000e700000000800 */
[----:B------:R-:W1:Y:S01]  /*7530*/  LDC.64 R18, c[0x0][0x620] ;  /* 0x00018800ff127b82 */ /* 0x000e620000000a00 */
[----:B--2---:R-:W-:-:S04]  /*7540*/  ISETP.NE.U32.AND P0, PT, R14, RZ, PT ;  /* 0x000000ff0e00720c */ /* 0x004fc80003f05070 */
[----:B------:R-:W-:Y:S02]  /*7550*/  ISETP.NE.AND.EX P0, PT, R15, RZ, PT, P0 ;  /* 0x000000ff0f00720c */ /* 0x000fe40003f05300 */
[----:B0-----:R-:W-:-:S05]  /*7560*/  I2FP.F32.U32 R5, R20 ;  /* 0x0000001400057245 */ /* 0x001fca0000201000 */
[----:B------:R-:W-:-:S04]  /*7570*/  FMUL R5, R5, UR6 ;  /* 0x0000000605057c20 */ /* 0x000fc80008400000 */
[----:B------:R0:W2:Y:S02]  /*7580*/  F2I.U32.TRUNC.NTZ R21, R5 ;  /* 0x0000000500157305 */ /* 0x0000a4000020f000 */
[----:B----4-:R-:W-:Y:S05]  /*7590*/  @!P0 BRA `(.L_x_163) ;  /* 0x0000000000288947 */ /* 0x010fea0003800000 */
[----:B0-----:R-:W0:Y:S02]  /*75a0*/  LDC R5, c[0x0][0x634] ;  /* 0x00018d00ff057b82 */ /* 0x001e240000000800 */
        /* <DEDUP_REMOVED lines=9> */
.L_x_163:
[-CC-:B-1----:R-:W-:Y:S01]  /*7640*/  SHF.R.U64 R17, R12, R16.reuse, R13.reuse ;  /* 0x000000100c117219 */ /* 0x182fe2000000120d */
[----:B------:R-:W1:Y:S01]  /*7650*/  LDC.64 R28, c[0x0][0x640] ;  /* 0x00019000ff1c7b82 */ /* 0x000e620000000a00 */
[----:B0-----:R-:W-:Y:S01]  /*7660*/  SHF.R.U32.HI R5, RZ, R16, R13 ;  /* 0x00000010ff057219 */ /* 0x001fe2000001160d */
[----:B--2---:R-:W-:Y:S01]  /*7670*/  IMAD.MOV R21, RZ, RZ, -R21 ;  /* 0x000000ffff157224 */ /* 0x004fe200078e0a15 */
[----:B------:R-:W-:Y:S01]  /*7680*/  IADD3 R11, P0, RZ, -R17, RZ ;  /* 0x80000011ff0b7210 */ /* 0x000fe20007f1e0ff */
[----:B------:R-:W-:Y:S02]  /*7690*/  ULDC UR6, c[0x0][0x154] ;  /* 0x0000550000067ab9 */ /* 0x000fe40000000800 */
[----:B------:R-:W-:Y:S02]  /*76a0*/  IMAD R23, R23, R21, R20 ;  /* 0x0000001517177224 */ /* 0x000fe400078e0214 */
[----:B------:R-:W0:Y:S01]  /*76b0*/  LDC R12, c[0x0][0x618] ;  /* 0x00018600ff0c7b82 */ /* 0x000e220000000800 */
[----:B------:R-:W-:-:S02]  /*76c0*/  IMAD.X R5, RZ, RZ, ~R5, P0 ;  /* 0x000000ffff057224 */ /* 0x000fc400000e0e05 */
[----:B------:R-:W-:-:S04]  /*76d0*/  IMAD.WIDE.U32 R6, R11, R18, R2 ;  /* 0x000000120b067225 */ /* 0x000fc800078e0002 */
[----:B------:R-:W-:Y:S01]  /*76e0*/  IMAD R10, R5, R18, RZ ;  /* 0x00000012050a7224 */ /* 0x000fe200078e02ff */
[----:B------:R-:W2:Y:S03]  /*76f0*/  LDC R24, c[0x0][0x608] ;  /* 0x00018200ff187b82 */ /* 0x000ea60000000800 */
[----:B------:R-:W-:Y:S02]  /*7700*/  IMAD R5, R11, R19, R10 ;  /* 0x000000130b057224 */ /* 0x000fe400078e020a */
[----:B------:R-:W-:Y:S02]  /*7710*/  IMAD.MOV.U32 R11, RZ, RZ, 0x1 ;  /* 0x00000001ff0b7424 */ /* 0x000fe400078e00ff */
[----:B------:R-:W-:Y:S01]  /*7720*/  IMAD.IADD R5, R7, 0x1, R5 ;  /* 0x0000000107057824 */ /* 0x000fe200078e0205 */
[----:B---3--:R-:W3:Y:S01]  /*7730*/  LDC R26, c[0x0][0x658] ;  /* 0x00019600ff1a7b82 */ /* 0x008ee20000000800 */
[----:B------:R-:W-:-:S02]  /*7740*/  I2FP.F32.U32 R7, R22 ;  /* 0x0000001600077245 */ /* 0x000fc40000201000 */
[----:B-1----:R-:W-:-:S03]  /*7750*/  ISETP.NE.U32.AND P0, PT, R28, RZ, PT ;  /* 0x000000ff1c00720c */ /* 0x002fc60003f05070 */
[----:B------:R-:W-:Y:S01]  /*7760*/  FMUL R10, R7, UR6 ;  /* 0x00000006070a7c20 */ /* 0x000fe20008400000 */
[----:B------:R-:W-:Y:S01]  /*7770*/  ISETP.NE.AND.EX P0, PT, R29, RZ, PT, P0 ;  /* 0x000000ff1d00720c */ /* 0x000fe20003f05300 */
[----:B------:R-:W1:Y:S01]  /*7780*/  LDC R21, c[0x0][0x148] ;  /* 0x00005200ff157b82 */ /* 0x000e620000000800 */
[-CC-:B0-----:R-:W-:Y:S01]  /*7790*/  SHF.R.U64 R16, R6, R12.reuse, R5.reuse ;  /* 0x0000000c06107219 */ /* 0x181fe20000001205 */
[----:B------:R0:W4:Y:S01]  /*77a0*/  F2I.U32.TRUNC.NTZ R18, R10 ;  /* 0x0000000a00127305 */ /* 0x000122000020f000 */
[----:B------:R-:W-:Y:S01]  /*77b0*/  SHF.R.U32.HI R5, RZ, R12, R5 ;  /* 0x0000000cff057219 */ /* 0x000fe20000011605 */
[----:B------:R-:W-:-:S04]  /*77c0*/  IMAD.MOV.U32 R7, RZ, RZ, -0x1 ;  /* 0xffffffffff077424 */ /* 0x000fc800078e00ff */
[----:B------:R-:W0:Y:S01]  /*77d0*/  LDC R20, c[0x0][0x600] ;  /* 0x00018000ff147b82 */ /* 0x000e220000000800 */
[-CC-:B--2---:R-:W-:Y:S02]  /*77e0*/  SHF.R.U64 R14, R16, R24.reuse, R5.reuse ;  /* 0x00000018100e7219 */ /* 0x184fe40000001205 */
[----:B------:R-:W-:-:S05]  /*77f0*/  SHF.R.U32.HI R5, RZ, R24, R5 ;  /* 0x00000018ff057219 */ /* 0x000fca0000011605 */
[----:B------:R-:W2:Y:S01]  /*7800*/  LDC R27, c[0x0][0x648] ;  /* 0x00019200ff1b7b82 */ /* 0x000ea20000000800 */
[-C--:B---3--:R-:W-:Y:S02]  /*7810*/  SHF.L.U32 R6, R7, R26.reuse, RZ ;  /* 0x0000001a07067219 */ /* 0x088fe400000006ff */
[-CC-:B------:R-:W-:Y:S02]  /*7820*/  SHF.R.U64 R19, R14, R26.reuse, R5.reuse ;  /* 0x0000001a0e137219 */ /* 0x180fe40000001205 */
[----:B------:R-:W-:Y:S02]  /*7830*/  SHF.R.U32.HI R7, RZ, R26, R5 ;  /* 0x0000001aff077219 */ /* 0x000fe40000011605 */
[----:B------:R-:W-:Y:S01]  /*7840*/  LOP3.LUT R25, RZ, R6, RZ, 0x33, !PT ;  /* 0x00000006ff197212 */ /* 0x000fe200078e33ff */
[----:B------:R-:W3:Y:S01]  /*7850*/  LDC R30, c[0x0][0x638] ;  /* 0x00018e00ff1e7b82 */ /* 0x000ee20000000800 */
[----:B------:R-:W-:Y:S01]  /*7860*/  SHF.L.U32 R26, R11, R26, RZ ;  /* 0x0000001a0b1a7219 */ /* 0x000fe200000006ff */
[----:B------:R-:W-:-:S06]  /*7870*/  IMAD.MOV.U32 R6, RZ, RZ, R19 ;  /* 0x000000ffff067224 */ /* 0x000fcc00078e0013 */
[----:B------:R-:W0:Y:S01]  /*7880*/  LDC R31, c[0x0][0x610] ;  /* 0x00018400ff1f7b82 */ /* 0x000e220000000800 */
[----:B----4-:R-:W-:Y:S05]  /*7890*/  @!P0 BRA `(.L_x_164) ;  /* 0x0000000000288947 */ /* 0x010fea0003800000 */
[----:B------:R-:W4:Y:S02]  /*78a0*/  LDC R6, c[0x0][0x64c] ;  /* 0x00019300ff067b82 */ /* 0x000f240000000800 */
[----:B----4-:R-:W-:-:S05]  /*78b0*/  IADD3 R5, P0, R19, R6, RZ ;  /* 0x0000000613057210 */ /* 0x010fca0007f1e0ff */
[----:B------:R-:W-:-:S04]  /*78c0*/  IMAD.X R15, RZ, RZ, R7, P0 ;  /* 0x000000ffff0f7224 */ /* 0x000fc800000e0607 */
[----:B------:R-:W-:-:S04]  /*78d0*/  IMAD.WIDE.U32 R6, R15, R28, RZ ;  /* 0x0000001c0f067225 */ /* 0x000fc800078e00ff */
[----:B0-----:R-:W-:-:S04]  /*78e0*/  IMAD.WIDE.U32 R10, P0, R5, R29, R6 ;  /* 0x0000001d050a7225 */ /* 0x001fc80007800006 */
[----:B------:R-:W-:-:S04]  /*78f0*/  IMAD.WIDE.U32 R6, R5, R28, RZ ;  /* 0x0000001c05067225 */ /* 0x000fc800078e00ff */
[----:B------:R-:W-:Y:S01]  /*7900*/  IMAD.X R13, RZ, RZ, RZ, P0 ;  /* 0x000000ffff0d7224 */ /* 0x000fe200000e06ff */
[----:B------:R-:W-:Y:S01]  /*7910*/  IADD3 RZ, P0, R7, R10, RZ ;  /* 0x0000000a07ff7210 */ /* 0x000fe20007f1e0ff */
[----:B------:R-:W-:-:S04]  /*7920*/  IMAD.MOV.U32 R12, RZ, RZ, R11 ;  /* 0x000000ffff0c7224 */ /* 0x000fc800078e000b */
[----:B------:R-:W-:-:S08]  /*7930*/  IMAD.WIDE.U32.X R6, R15, R29, R12, P0 ;  /* 0x0000001d0f067225 */ /* 0x000fd000000e040c */
.L_x_164:
[----:B--2---:R-:W-:Y:S01]  /*7940*/  SHF.R.U64 R5, R6, R27, R7 ;  /* 0x0000001b06057219 */ /* 0x004fe20000001207 */
[----:B0-----:R-:W-:Y:S01]  /*7950*/  VIADD R7, R20, 0xffffffff ;  /* 0xffffffff14077836 */ /* 0x001fe20000000000 */
[----:B------:R-:W-:Y:S01]  /*7960*/  LOP3.LUT R28, R14, R25, RZ, 0xc0, !PT ;  /* 0x000000190e1c7212 */ /* 0x000fe200078ec0ff */
[----:B------:R-:W-:Y:S02]  /*7970*/  IMAD.MOV R18, RZ, RZ, -R18 ;  /* 0x000000ffff127224 */ /* 0x000fe400078e0a12 */
[----:B------:R-:W-:Y:S01]  /*7980*/  IMAD.MOV R6, RZ, RZ, -R5 ;  /* 0x000000ffff067224 */ /* 0x000fe200078e0a05 */
[----:B------:R-:W-:Y:S01]  /*7990*/  LOP3.LUT R16, R16, R7, RZ, 0xc0, !PT ;  /* 0x0000000710107212 */ /* 0x000fe200078ec0ff */
[----:B------:R-:W-:Y:S02]  /*79a0*/  IMAD R28, R26, R5, R28 ;  /* 0x000000051a1c7224 */ /* 0x000fe400078e021c */
[----:B-1----:R-:W-:Y:S02]  /*79b0*/  @P2 IMAD R23, R21, R18, R22 ;  /* 0x0000001215172224 */ /* 0x002fe400078e0216 */
[----:B---3--:R-:W-:-:S02]  /*79c0*/  IMAD R5, R6, R30, R19 ;  /* 0x0000001e06057224 */ /* 0x008fc400078e0213 */
[----:B------:R-:W-:Y:S02]  /*79d0*/  IMAD R28, R28, R31, R23 ;  /* 0x0000001f1c1c7224 */ /* 0x000fe400078e0217 */
[----:B------:R-:W-:Y:S02]  /*79e0*/  IMAD R5, R5, R20, R16 ;  /* 0x0000001405057224 */ /* 0x000fe400078e0210 */
[----:B------:R-:W-:-:S03]  /*79f0*/  IMAD.MOV.U32 R7, RZ, RZ, 0x1 ;  /* 0x00000001ff077424 */ /* 0x000fc600078e00ff */
[----:B------:R-:W-:Y:S02]  /*7a00*/  SEL R6, R5, R28, !P2 ;  /* 0x0000001c05067207 */ /* 0x000fe40005000000 */
[----:B------:R-:W-:Y:S01]  /*7a10*/  SEL R28, R28, R5, !P2 ;  /* 0x000000051c1c7207 */ /* 0x000fe20005000000 */
[----:B------:R-:W-:-:S07]  /*7a20*/  IMAD.MOV.U32 R5, RZ, RZ, R17 ;  /* 0x000000ffff057224 */ /* 0x000fce00078e0011 */
.L_x_162:
[----:B------:R-:W-:Y:S01]  /*7a30*/  UIADD3 UR5, UR9, UR5, URZ ;  /* 0x0000000509057290 */ /* 0x000fe2000fffe03f */
[----:B------:R-:W-:Y:S01]  /*7a40*/  LOP3.LUT P0, RZ, R7, 0xff, RZ, 0xc0, !PT ;  /* 0x000000ff07ff7812 */ /* 0x000fe2000780c0ff */
[----:B------:R-:W-:Y:S02]  /*7a50*/  IMAD.MOV.U32 R7, RZ, RZ, R28 ;  /* 0x000000ffff077224 */ /* 0x000fe400078e001c */
[----:B------:R-:W-:Y:S02]  /*7a60*/  USHF.R.U32.HI UR6, URZ, 0x2, UR5 ;  /* 0x000000023f067899 */ /* 0x000fe40008011605 */
[----:B------:R-:W-:Y:S02]  /*7a70*/  UISETP.GT.U32.AND UP1, UPT, UR5, 0x3, UPT ;  /* 0x000000030500788c */ /* 0x000fe4000bf24070 */
[----:B------:R-:W-:Y:S02]  /*7a80*/  ULOP3.LUT UR6, UR6, 0x1, URZ, 0xc0, !UPT ;  /* 0x0000000106067892 */ /* 0x000fe4000f8ec03f */
[----:B------:R-:W-:-:S02]  /*7a90*/  UISETP.LT.U32.AND UP1, UPT, UR9, 0x4, UP1 ;  /* 0x000000040900788c */ /* 0x000fc40008f21070 */
[----:B------:R-:W-:Y:S02]  /*7aa0*/  UISETP.NE.U32.AND UP0, UPT, UR6, 0x1, UPT ;  /* 0x000000010600788c */ /* 0x000fe4000bf05070 */
[----:B------:R-:W-:Y:S02]  /*7ab0*/  USEL UR7, URZ, 0x1, !UP1 ;  /* 0x000000013f077887 */ /* 0x000fe4000c800000 */
[----:B------:R-:W-:Y:S02]  /*7ac0*/  UISETP.GT.U32.AND UP0, UPT, UR9, 0x3, !UP0 ;  /* 0x000000030900788c */ /* 0x000fe4000c704070 */
[----:B------:R-:W-:Y:S02]  /*7ad0*/  ULOP3.LUT UR5, UR5, 0x3, URZ, 0xc0, !UPT ;  /* 0x0000000305057892 */ /* 0x000fe4000f8ec03f */
[----:B------:R-:W-:-:S04]  /*7ae0*/  USEL UR6, URZ, 0x1, !UP0 ;  /* 0x000000013f067887 */ /* 0x000fc8000c000000 */
[----:B------:R-:W-:Y:S01]  /*7af0*/  ULOP3.LUT UR4, UR6, UR4, UR7, 0x96, !UPT ;  /* 0x0000000406047292 */ /* 0x000fe2000f8e9607 */
[----:B------:R-:W-:Y:S11]  /*7b00*/  @P0 BRA `(.L_x_165) ;  /* 0xffffff9400040947 */ /* 0x000ff6000383ffff */
[----:B------:R-:W-:Y:S05]  /*7b10*/  EXIT ;  /* 0x000000000000794d */ /* 0x000fea0003800000 */
.L_x_3:
[----:B0-----:R-:W-:Y:S01]  /*7b20*/  ULDC.64 UR4, c[0x0][0x650] ;  /* 0x0001940000047ab9 */ /* 0x001fe20000000a00 */
        /* <DEDUP_REMOVED lines=25> */
.L_x_167:
[--C-:B------:R-:W-:Y:S01]  /*7cc0*/  SHF.R.U64 R16, R14, R18, R15.reuse ;  /* 0x000000120e107219 */ /* 0x100fe2000000120f */
[----:B------:R-:W0:Y:S01]  /*7cd0*/  LDC R22, c[0x0][0x618] ;  /* 0x00018600ff167b82 */ /* 0x000e220000000800 */
[----:B------:R-:W-:Y:S01]  /*7ce0*/  I2FP.F32.U32 R7, R8 ;  /* 0x0000000800077245 */ /* 0x000fe20000201000 */
[----:B------:R-:W-:Y:S01]  /*7cf0*/  ULDC UR4, c[0x0][0x150] ;  /* 0x0000540000047ab9 */ /* 0x000fe20000000800 */
[----:B------:R-:W-:Y:S02]  /*7d00*/  SHF.R.U32.HI R6, RZ, R18, R15 ;  /* 0x00000012ff067219 */ /* 0x000fe4000001160f */
[----:B------:R-:W-:Y:S01]  /*7d10*/  IADD3 R9, P0, RZ, -R16, RZ ;  /* 0x80000010ff097210 */ /* 0x000fe20007f1e0ff */
[----:B------:R-:W-:Y:S01]  /*7d20*/  FMUL R13, R7, UR4 ;  /* 0x00000004070d7c20 */ /* 0x000fe20008400000 */
[----:B------:R-:W-:Y:S01]  /*7d30*/  ULDC UR4, c[0x0][0x154] ;  /* 0x0000550000047ab9 */ /* 0x000fe20000000800 */
[----:B------:R-:W1:Y:S02]  /*7d40*/  LDC.64 R24, c[0x0][0x640] ;  /* 0x00019000ff187b82 */ /* 0x000e640000000a00 */
[----:B------:R-:W-:-:S02]  /*7d50*/  IMAD.X R11, RZ, RZ, ~R6, P0 ;  /* 0x000000ffff0b7224 */ /* 0x000fc400000e0e06 */
[----:B------:R-:W2:Y:S01]  /*7d60*/  F2I.U32.TRUNC.NTZ R13, R13 ;  /* 0x0000000d000d7305 */ /* 0x000ea2000020f000 */
[----:B------:R-:W-:-:S03]  /*7d70*/  IMAD.WIDE.U32 R6, R9, R20, R2 ;  /* 0x0000001409067225 */ /* 0x000fc600078e0002 */
[----:B------:R-:W3:Y:S01]  /*7d80*/  LDC R15, c[0x0][0x144] ;  /* 0x00005100ff0f7b82 */ /* 0x000ee20000000800 */
[----:B------:R-:W-:-:S04]  /*7d90*/  IMAD R12, R11, R20, RZ ;  /* 0x000000140b0c7224 */ /* 0x000fc800078e02ff */
[----:B------:R-:W-:Y:S02]  /*7da0*/  IMAD R9, R9, R21, R12 ;  /* 0x0000001509097224 */ /* 0x000fe400078e020c */
[----:B------:R-:W-:Y:S01]  /*7db0*/  IMAD.MOV.U32 R12, RZ, RZ, -0x1 ;  /* 0xffffffffff0c7424 */ /* 0x000fe200078e00ff */
[----:B------:R-:W4:Y:S01]  /*7dc0*/  LDC R18, c[0x0][0x608] ;  /* 0x00018200ff127b82 */ /* 0x000f220000000800 */
[----:B------:R-:W-:Y:S01]  /*7dd0*/  IMAD.IADD R7, R7, 0x1, R9 ;  /* 0x0000000107077824 */ /* 0x000fe200078e0209 */
[----:B------:R-:W-:-:S04]  /*7de0*/  I2FP.F32.U32 R9, R10 ;  /* 0x0000000a00097245 */ /* 0x000fc80000201000 */
[-C--:B0-----:R-:W-:Y:S01]  /*7df0*/  SHF.R.U64 R14, R6, R22.reuse, R7 ;  /* 0x00000016060e7219 */ /* 0x081fe20000001207 */
[----:B--2---:R-:W-:Y:S01]  /*7e00*/  IMAD.MOV R6, RZ, RZ, -R13 ;  /* 0x000000ffff067224 */ /* 0x004fe200078e0a0d */
[----:B------:R-:W0:Y:S01]  /*7e10*/  LDC R11, c[0x0][0x658] ;  /* 0x00019600ff0b7b82 */ /* 0x000e220000000800 */
[----:B-1----:R-:W-:Y:S01]  /*7e20*/  ISETP.NE.U32.AND P0, PT, R24, RZ, PT ;  /* 0x000000ff1800720c */ /* 0x002fe20003f05070 */
[----:B------:R-:W-:Y:S01]  /*7e30*/  FMUL R9, R9, UR4 ;  /* 0x0000000409097c20 */ /* 0x000fe20008400000 */
[----:B------:R-:W-:Y:S02]  /*7e40*/  SHF.R.U32.HI R7, RZ, R22, R7 ;  /* 0x00000016ff077219 */ /* 0x000fe40000011607 */
[----:B------:R-:W-:-:S03]  /*7e50*/  ISETP.NE.AND.EX P0, PT, R25, RZ, PT, P0 ;  /* 0x000000ff1900720c */ /* 0x000fc60003f05300 */
[----:B------:R-:W1:Y:S01]  /*7e60*/  LDC R21, c[0x0][0x148] ;  /* 0x00005200ff157b82 */ /* 0x000e620000000800 */
[----:B---3--:R-:W-:Y:S02]  /*7e70*/  IMAD R22, R15, R6, R8 ;  /* 0x000000060f167224 */ /* 0x008fe400078e0208 */
[----:B------:R-:W-:-:S05]  /*7e80*/  IMAD.MOV.U32 R8, RZ, RZ, 0x1 ;  /* 0x00000001ff087424 */ /* 0x000fca00078e00ff */
[----:B------:R-:W2:Y:S01]  /*7e90*/  LDC R20, c[0x0][0x600] ;  /* 0x00018000ff147b82 */ /* 0x000ea20000000800 */
[-CC-:B----4-:R-:W-:Y:S02]  /*7ea0*/  SHF.R.U64 R17, R14, R18.reuse, R7.reuse ;  /* 0x000000120e117219 */ /* 0x190fe40000001207 */
[----:B------:R-:W-:Y:S02]  /*7eb0*/  SHF.R.U32.HI R6, RZ, R18, R7 ;  /* 0x00000012ff067219 */ /* 0x000fe40000011607 */
[----:B------:R3:W4:Y:S03]  /*7ec0*/  F2I.U32.TRUNC.NTZ R18, R9 ;  /* 0x0000000900127305 */ /* 0x000726000020f000 */
[----:B------:R-:W1:Y:S01]  /*7ed0*/  LDC R23, c[0x0][0x648] ;  /* 0x00019200ff177b82 */ /* 0x000e620000000800 */
[-C--:B0-----:R-:W-:Y:S02]  /*7ee0*/  SHF.R.U64 R19, R17, R11.reuse, R6 ;  /* 0x0000000b11137219 */ /* 0x081fe40000001206 */
[----:B------:R-:W-:-:S02]  /*7ef0*/  SHF.L.U32 R12, R12, R11, RZ ;  /* 0x0000000b0c0c7219 */ /* 0x000fc400000006ff */
[-C--:B------:R-:W-:Y:S01]  /*7f00*/  SHF.R.U32.HI R7, RZ, R11.reuse, R6 ;  /* 0x0000000bff077219 */ /* 0x080fe20000011606 */
[----:B------:R-:W-:Y:S01]  /*7f10*/  IMAD.MOV.U32 R6, RZ, RZ, R19 ;  /* 0x000000ffff067224 */ /* 0x000fe200078e0013 */
[----:B------:R-:W-:Y:S01]  /*7f20*/  SHF.L.U32 R27, R8, R11, RZ ;  /* 0x0000000b081b7219 */ /* 0x000fe200000006ff */
[----:B------:R-:W0:Y:S01]  /*7f30*/  LDC R26, c[0x0][0x638] ;  /* 0x00018e00ff1a7b82 */ /* 0x000e220000000800 */
[----:B------:R-:W-:-:S07]  /*7f40*/  LOP3.LUT R28, RZ, R12, RZ, 0x33, !PT ;  /* 0x0000000cff1c7212 */ /* 0x000fce00078e33ff */
[----:B------:R-:W0:Y:S01]  /*7f50*/  LDC R29, c[0x0][0x610] ;  /* 0x00018400ff1d7b82 */ /* 0x000e220000000800 */
[----:B---34-:R-:W-:Y:S05]  /*7f60*/  @!P0 BRA `(.L_x_168) ;  /* 0x0000000000288947 */ /* 0x018fea0003800000 */
        /* <DEDUP_REMOVED lines=10> */
.L_x_168:
[----:B-1----:R-:W-:Y:S01]  /*8010*/  SHF.R.U64 R7, R6, R23, R7 ;  /* 0x0000001706077219 */ /* 0x002fe20000001207 */
[----:B--2---:R-:W-:Y:S01]  /*8020*/  VIADD R9, R20, 0xffffffff ;  /* 0xffffffff14097836 */ /* 0x004fe20000000000 */
[----:B------:R-:W-:Y:S01]  /*8030*/  LOP3.LUT R6, R17, R28, RZ, 0xc0, !PT ;  /* 0x0000001c11067212 */ /* 0x000fe200078ec0ff */
[----:B------:R-:W-:Y:S02]  /*8040*/  IMAD.MOV R18, RZ, RZ, -R18 ;  /* 0x000000ffff127224 */ /* 0x000fe400078e0a12 */
[----:B------:R-:W-:Y:S02]  /*8050*/  IMAD.MOV R8, RZ, RZ, -R7 ;  /* 0x000000ffff087224 */ /* 0x000fe400078e0a07 */
[----:B------:R-:W-:Y:S01]  /*8060*/  IMAD R11, R27, R7, R6 ;  /* 0x000000071b0b7224 */ /* 0x000fe200078e0206 */
[----:B------:R-:W-:Y:S01]  /*8070*/  LOP3.LUT R7, R14, R9, RZ, 0xc0, !PT ;  /* 0x000000090e077212 */ /* 0x000fe200078ec0ff */
[----:B------:R-:W-:Y:S02]  /*8080*/  @P2 IMAD R22, R21, R18, R10 ;  /* 0x0000001215162224 */ /* 0x000fe400078e020a */
[----:B0-----:R-:W-:-:S02]  /*8090*/  IMAD R6, R8, R26, R19 ;  /* 0x0000001a08067224 */ /* 0x001fc400078e0213 */
[----:B------:R-:W-:Y:S02]  /*80a0*/  IMAD R11, R11, R29, R22 ;  /* 0x0000001d0b0b7224 */ /* 0x000fe400078e0216 */
[----:B------:R-:W-:Y:S02]  /*80b0*/  IMAD R6, R6, R20, R7 ;  /* 0x0000001406067224 */ /* 0x000fe400078e0207 */
[----:B------:R-:W-:-:S03]  /*80c0*/  IMAD.MOV.U32 R8, RZ, RZ, 0x1 ;  /* 0x00000001ff087424 */ /* 0x000fc600078e00ff */
[----:B------:R-:W-:Y:S02]  /*80d0*/  SEL R15, R6, R11, !P2 ;  /* 0x0000000b060f7207 */ /* 0x000fe40005000000 */
[----:B------:R-:W-:Y:S01]  /*80e0*/  SEL R11, R11, R6, !P2 ;  /* 0x000000060b0b7207 */ /* 0x000fe20005000000 */
[----:B------:R-:W-:Y:S01]  /*80f0*/  IMAD.MOV.U32 R6, RZ, RZ, R16 ;  /* 0x000000ffff067224 */ /* 0x000fe200078e0010 */
[----:B------:R-:W-:-:S07]  /*8100*/  PRMT R7, R8, 0x7610, R7 ;  /* 0x0000761008077816 */ /* 0x000fce0000000007 */
.L_x_166:
[----:B------:R-:W-:-:S08]  /*8110*/  NOP ;  /* 0x0000000000007918 */ /* 0x000fd00000000000 */
[----:B------:R-:W0:-:S00]  /*8120*/  USETMAXREG.DEALLOC.CTAPOOL 0x28 ;  /* 0x00000028000079c8 */ /* 0x000e0000080e0500 */
[----:B0-----:R-:W-:-:S13]  /*8130*/  ISETP.NE.AND P0, PT, R5, RZ, PT ;  /* 0x000000ff0500720c */ /* 0x001fda0003f05270 */
[----:B------:R-:W-:Y:S05]  /*8140*/  @P0 EXIT ;  /* 0x000000000000094d */ /* 0x000fea0003800000 */
[----:B------:R-:W-:Y:S01]  /*8150*/  LOP3.LUT P0, RZ, R7, 0xff, RZ, 0xc0, !PT ;  /* 0x000000ff07ff7812 */ /* 0x000fe2000780c0ff */
[----:B------:R-:W-:Y:S02]  /*8160*/  IMAD.MOV.U32 R12, RZ, RZ, 0x1 ;  /* 0x00000001ff0c7424 */ /* 0x000fe400078e00ff */
[----:B------:R-:W-:-:S10]  /*8170*/  IMAD.MOV.U32 R5, RZ, RZ, RZ ;  /* 0x000000ffff057224 */ /* 0x000fd400078e00ff */
[----:B------:R-:W-:Y:S05]  /*8180*/  @!P0 BRA `(.L_x_169) ;  /* 0x0000000c002c8947 */ /* 0x000fea0003800000 */
[----:B------:R-:W0:Y:S01]  /*8190*/  LDC R5, c[0x0][0x28c] ;  /* 0x0000a300ff057b82 */ /* 0x000e220000000800 */
[----:B------:R-:W-:Y:S01]  /*81a0*/  ULDC UR5, c[0x0][0x600] ;  /* 0x0001800000057ab9 */ /* 0x000fe20000000800 */
[----:B------:R-:W-:Y:S01]  /*81b0*/  ULDC UR4, c[0x0][0xc] ;  /* 0x0000030000047ab9 */ /* 0x000fe20000000800 */
[----:B------:R-:W-:Y:S01]  /*81c0*/  UIADD3 UR16, UR5, -0x1, URZ ;  /* 0xffffffff05107890 */ /* 0x000fe2000fffe03f */
[C---:B------:R-:W-:Y:S01]  /*81d0*/  LOP3.LUT P4, RZ, R0.reuse, 0x7f, RZ, 0xc0, !PT ;  /* 0x0000007f00ff7812 */ /* 0x040fe2000788c0ff */
[----:B------:R-:W-:Y:S01]  /*81e0*/  ULDC UR6, c[0x0][0x658] ;  /* 0x0001960000067ab9 */ /* 0x000fe20000000800 */
[----:B------:R-:W-:Y:S01]  /*81f0*/  ULDC UR5, c[0x0][0x10] ;  /* 0x0000040000057ab9 */ /* 0x000fe20000000800 */
[----:B------:R-:W-:Y:S01]  /*8200*/  UMOV UR7, 0xffffffff ;  /* 0xffffffff00077882 */ /* 0x000fe20000000000 */
[----:B------:R-:W-:Y:S01]  /*8210*/  UMOV UR8, 0x1 ;  /* 0x0000000100087882 */ /* 0x000fe20000000000 */
[----:B------:R-:W-:Y:S01]  /*8220*/  UIMAD.WIDE.U32 UR4, UR4, UR5, URZ ;  /* 0x00000005040472a5 */ /* 0x000fe2000f8e003f */
[----:B------:R-:W-:Y:S01]  /*8230*/  LOP3.LUT P0, RZ, R0, 0x1f, RZ, 0xc0, !PT ;  /* 0x0000001f00ff7812 */ /* 0x000fe2000780c0ff */
[----:B------:R-:W-:Y:S01]  /*8240*/  USHF.L.U32 UR7, UR7, UR6, URZ ;  /* 0x0000000607077299 */ /* 0x000fe2000800063f */
[----:B------:R-:W-:Y:S01]  /*8250*/  BSSY B0, `(.L_x_169) ;  /* 0x00000be000007945 */ /* 0x000fe20003800000 */
[----:B------:R-:W-:Y:S01]  /*8260*/  USHF.L.U32 UR18, UR8, UR6, URZ ;  /* 0x0000000608127299 */ /* 0x000fe2000800063f */
[----:B------:R-:W-:Y:S01]  /*8270*/  IMAD.MOV.U32 R14, RZ, RZ, 0x1 ;  /* 0x00000001ff0e7424 */ /* 0x000fe200078e00ff */
[----:B------:R-:W-:Y:S01]  /*8280*/  LOP3.LUT R17, R4, 0x2, RZ, 0xfc, !PT ;  /* 0x0000000204117812 */ /* 0x000fe200078efcff */
[----:B------:R-:W-:Y:S01]  /*8290*/  ULDC UR6, c[0x0][0x14] ;  /* 0x0000050000067ab9 */ /* 0x000fe20000000800 */
[----:B------:R-:W-:Y:S01]  /*82a0*/  PLOP3.LUT P0, PT, P0, P4, PT, 0x8a, 0x0 ;  /* 0x000000000000781c */ /* 0x000fe20000709172 */
[----:B------:R-:W-:Y:S01]  /*82b0*/  UIMAD.WIDE.U32 UR20, UR4, UR6, URZ ;  /* 0x00000006041472a5 */ /* 0x000fe2000f8e003f */
[----:B------:R-:W-:Y:S01]  /*82c0*/  IMAD.MOV.U32 R12, RZ, RZ, 0x1 ;  /* 0x00000001ff0c7424 */ /* 0x000fe200078e00ff */
[----:B------:R-:W-:-:S02]  /*82d0*/  UIMAD UR13, UR5, UR6, URZ ;  /* 0x00000006050d72a4 */ /* 0x000fc4000f8e023f */
[----:B------:R-:W-:Y:S01]  /*82e0*/  ULOP3.LUT UR17, URZ, UR7, URZ, 0x33, !UPT ;  /* 0x000000073f117292 */ /* 0x000fe2000f8e333f */
[----:B0-----:R-:W-:Y:S01]  /*82f0*/  VIADD R5, R5, 0x3f ;  /* 0x0000003f05057836 */ /* 0x001fe20000000000 */
[----:B------:R-:W-:Y:S01]  /*8300*/  UIADD3 UR13, UR21, UR13, URZ ;  /* 0x0000000d150d7290 */ /* 0x000fe2000fffe03f */
[----:B------:R-:W-:-:S03]  /*8310*/  ULDC.64 UR22, c[0x0][0x198] ;  /* 0x0000660000167ab9 */ /* 0x000fc60000000a00 */
[----:B------:R-:W-:-:S04]  /*8320*/  SHF.R.S32.HI R8, RZ, 0x1f, R5 ;  /* 0x0000001fff087819 */ /* 0x000fc80000011405 */
[----:B------:R-:W-:Y:S01]  /*8330*/  LEA.HI R8, R8, R5, RZ, 0x6 ;  /* 0x0000000508087211 */ /* 0x000fe200078f30ff */
[----:B------:R-:W-:-:S03]  /*8340*/  IMAD.MOV.U32 R5, RZ, RZ, RZ ;  /* 0x000000ffff057224 */ /* 0x000fc600078e00ff */
[----:B------:R-:W-:-:S05]  /*8350*/  SHF.R.S32.HI R16, RZ, 0x6, R8 ;  /* 0x00000006ff107819 */ /* 0x000fca0000011408 */
[----:B------:R-:W-:-:S07]  /*8360*/  VIADD R13, R16, 0x1 ;  /* 0x00000001100d7836 */ /* 0x000fce0000000000 */
.L_x_181:
[----:B------:R-:W-:-:S03]  /*8370*/  UMOV UR4, 0xffffffff ;  /* 0xffffffff00047882 */ /* 0x000fc60000000000 */
[----:B------:R-:W-:Y:S05]  /*8380*/  BRA.DIV UR4, `(.L_x_170) ;  /* 0x0000000e049c7947 */ /* 0x000fea000b800000 */
[----:B------:R-:W-:-:S13]  /*8390*/  ELECT P1, URZ, PT ;  /* 0x00000000003f782f */ /* 0x000fda0003820000 */
.L_x_192:
[----:B------:R-:W0:Y:S01]  /*83a0*/  LDC R0, c[0x0][0x28c] ;  /* 0x0000a300ff007b82 */ /* 0x000e220000000800 */
[----:B------:R-:W-:Y:S01]  /*83b0*/  BSSY B1, `(.L_x_171) ;  /* 0x0000035000017945 */ /* 0x000fe20003800000 */
[----:B0-----:R-:W-:-:S13]  /*83c0*/  ISETP.LT.OR P1, PT, R0, 0x1, !P1 ;  /* 0x000000010000780c */ /* 0x001fda0004f21670 */
[----:B------:R-:W-:Y:S05]  /*83d0*/  @P1 BRA `(.L_x_172) ;  /* 0x0000000000c81947 */ /* 0x000fea0003800000 */
[----:B------:R-:W-:Y:S02]  /*83e0*/  IMAD.SHL.U32 R15, R15, 0x80, RZ ;  /* 0x000000800f0f7824 */ /* 0x000fe400078e00ff */
[----:B------:R-:W-:Y:S02]  /*83f0*/  IMAD.SHL.U32 R11, R11, 0x80, RZ ;  /* 0x000000800b0b7824 */ /* 0x000fe400078e00ff */
[----:B------:R-:W-:Y:S02]  /*8400*/  IMAD.MOV.U32 R20, RZ, RZ, RZ ;  /* 0x000000ffff147224 */ /* 0x000fe400078e00ff */
[----:B------:R-:W-:Y:S02]  /*8410*/  IMAD.MOV.U32 R0, RZ, RZ, R13 ;  /* 0x000000ffff007224 */ /* 0x000fe400078e000d */
[----:B------:R-:W-:Y:S02]  /*8420*/  IMAD.MOV.U32 R7, RZ, RZ, R12 ;  /* 0x000000ffff077224 */ /* 0x000fe400078e000c */
[----:B------:R-:W-:-:S07]  /*8430*/  IMAD.MOV.U32 R8, RZ, RZ, R5 ;  /* 0x000000ffff087224 */ /* 0x000fce00078e0005 */
.L_x_176:
[----:B------:R-:W0:Y:S01]  /*8440*/  S2R R10, SR_CgaCtaId ;  /* 0x00000000000a7919 */ /* 0x000e220000008800 */
[----:B------:R-:W-:-:S04]  /*8450*/  MOV R9, 0x400 ;  /* 0x0000040000097802 */ /* 0x000fc80000000f00 */
[----:B0-----:R-:W-:Y:S02]  /*8460*/  LEA R19, R10, R9, 0x18 ;  /* 0x000000090a137211 */ /* 0x001fe400078ec0ff */
[----:B------:R-:W-:Y:S01]  /*8470*/  SHF.L.U32 R9, R7, 0x1f, RZ ;  /* 0x0000001f07097819 */ /* 0x000fe200000006ff */
[----:B------:R-:W0:Y:S02]  /*8480*/  @!P4 LDC R10, c[0x0][0x500] ;  /* 0x00014000ff0acb82 */ /* 0x000e240000000800 */
[----:B------:R-:W-:-:S04]  /*8490*/  IMAD R18, R8, 0x8, R19 ;  /* 0x0000000808127824 */ /* 0x000fc800078e0213 */
[----:B------:R-:W1:Y:S02]  /*84a0*/  SYNCS.PHASECHK.TRANS64.TRYWAIT P1, [R18+URZ+0x20], R9 ;  /* 0x00002009120075a7 */ /* 0x000e64000802017f */
[----:B-1----:R-:W-:Y:S05]  /*84b0*/  @!P1 BRA `(.L_x_173) ;  /* 0x0000000c00709947 */ /* 0x002fea0003800000 */
.L_x_193:
[----:B-1----:R-:W-:Y:S01]  /*84c0*/  PRMT R9, R17, 0x9910, RZ ;  /* 0x0000991011097816 */ /* 0x002fe200000000ff */
[----:B0-----:R0:W-:Y:S03]  /*84d0*/  @!P4 SYNCS.ARRIVE.TRANS64 RZ, [R18+URZ], R10 ;  /* 0x0000000a12ffc9a7 */ /* 0x0011e6000800003f */
[----:B------:R-:W-:-:S13]  /*84e0*/  ISETP.NE.AND P1, PT, R9, 0x2, PT ;  /* 0x000000020900780c */ /* 0x000fda0003f25270 */
[----:B0-----:R-:W-:Y:S05]  /*84f0*/  @P1 BRA `(.L_x_174) ;  /* 0x0000000000041947 */ /* 0x001fea0003800000 */
[----:B------:R-:W-:Y:S01]  /*8500*/  BPT.TRAP 0x1 ;  /* 0x000000040000795c */ /* 0x000fe20000300000 */
.L_x_174:
[----:B------:R-:W-:Y:S05]  /*8510*/  @P0 BRA `(.L_x_175) ;  /* 0x0000000000040947 */ /* 0x000fea0003800000 */
[----:B------:R-:W-:Y:S01]  /*8520*/  BPT.TRAP 0x1 ;  /* 0x000000040000795c */ /* 0x000fe20000300000 */
.L_x_175:
[----:B------:R-:W-:Y:S01]  /*8530*/  IMAD R19, R8, 0x2000, R19 ;  /* 0x0000200008137824 */ /* 0x000fe200078e0213 */
[----:B------:R-:W-:Y:S01]  /*8540*/  R2UR UR9, R18 ;  /* 0x00000000120972ca */ /* 0x000fe200000e0000 */
[----:B------:R-:W-:Y:S01]  /*8550*/  VIADD R0, R0, 0xffffffff ;  /* 0xffffffff00007836 */ /* 0x000fe20000000000 */
[----:B------:R-:W-:Y:S01]  /*8560*/  UIADD3 UR4, UP0, UR22, 0xf0, URZ ;  /* 0x000000f016047890 */ /* 0x000fe2000ff1e03f */
[----:B------:R-:W-:Y:S01]  /*8570*/  R2UR UR11, R11 ;  /* 0x000000000b0b72ca */ /* 0x000fe200000e0000 */
[----:B------:R-:W-:Y:S01]  /*8580*/  UIADD3 UR24, UP1, UR22, 0x1f0, URZ ;  /* 0x000001f016187890 */ /* 0x000fe2000ff3e03f */
[----:B------:R-:W-:Y:S01]  /*8590*/  R2UR UR8, R19 ;  /* 0x00000000130872ca */ /* 0x000fe200000e0000 */
[----:B------:R-:W-:Y:S01]  /*85a0*/  UIADD3.X UR5, URZ, UR23, URZ, UP0, !UPT ;  /* 0x000000173f057290 */ /* 0x000fe200087fe43f */
[----:B------:R-:W-:Y:S01]  /*85b0*/  R2UR UR10, R20 ;  /* 0x00000000140a72ca */ /* 0x000fe200000e0000 */
[----:B------:R-:W-:Y:S01]  /*85c0*/  VIADD R8, R8, 0x1 ;  /* 0x0000000108087836 */ /* 0x000fe20000000000 */
[----:B------:R-:W-:Y:S01]  /*85d0*/  R2UR UR12, R6 ;  /* 0x00000000060c72ca */ /* 0x000fe200000e0000 */
[----:B------:R-:W-:Y:S01]  /*85e0*/  UIADD3.X UR25, URZ, UR23, URZ, UP1, !UPT ;  /* 0x000000173f197290 */ /* 0x000fe20008ffe43f */
[----:B------:R-:W-:Y:S01]  /*85f0*/  R2UR UR19, R15 ;  /* 0x000000000f1372ca */ /* 0x000fe200000e0000 */
[----:B------:R-:W-:Y:S01]  /*8600*/  UMOV UR6, 0x0 ;  /* 0x0000000000067882 */ /* 0x000fe20000000000 */
[----:B------:R-:W-:Y:S01]  /*8610*/  ISETP.GT.AND P3, PT, R0, 0x1, PT ;  /* 0x000000010000780c */ /* 0x000fe20003f64270 */
[----:B------:R-:W-:Y:S01]  /*8620*/  UMOV UR7, 0x10000000 ;  /* 0x1000000000077882 */ /* 0x000fe20000000000 */
[----:B------:R-:W-:Y:S01]  /*8630*/  ISETP.NE.AND P1, PT, R8, 0x4, PT ;  /* 0x000000040800780c */ /* 0x000fe20003f25270 */
[----:B------:R-:W-:-:S02]  /*8640*/  VIADD R20, R20, 0x40 ;  /* 0x0000004014147836 */ /* 0x000fc40000000000 */
[----:B------:R-:W-:Y:S01]  /*8650*/  UIADD3 UR14, UR8, 0x100, URZ ;  /* 0x00000100080e7890 */ /* 0x000fe2000fffe03f */
[----:B------:R-:W-:Y:S01]  /*8660*/  SEL R10, RZ, 0x1, P1 ;  /* 0x00000001ff0a7807 */ /* 0x000fe20000800000 */
[----:B------:R-:W-:Y:S01]  /*8670*/  UIADD3 UR15, UR8, 0x8100, URZ ;  /* 0x00008100080f7890 */ /* 0x000fe2000fffe03f */
[----:B------:R-:W-:Y:S02]  /*8680*/  SEL R8, R8, RZ, P1 ;  /* 0x000000ff08087207 */ /* 0x000fe40000800000 */
[----:B------:R-:W-:Y:S02]  /*8690*/  LOP3.LUT R7, R7, R10, RZ, 0x3c, !PT ;  /* 0x0000000a07077212 */ /* 0x000fe400078e3cff */
[----:B------:R-:W-:Y:S02]  /*86a0*/  UMOV UR8, UR14 ;  /* 0x0000000e00087c82 */ /* 0x000fe40008000000 */
[----:B------:R0:W-:Y:S02]  /*86b0*/  UTMALDG.3D [UR8], [UR4], desc[UR6] ;  /* 0x00000608040075b4 */ /* 0x0001e40008011000 */
[----:B0-----:R-:W-:Y:S01]  /*86c0*/  UMOV UR8, UR15 ;  /* 0x0000000f00087c82 */ /* 0x001fe20008000000 */
[----:B------:R-:W-:-:S02]  /*86d0*/  UMOV UR11, UR19 ;  /* 0x00000013000b7c82 */ /* 0x000fc40008000000 */
[----:B------:R0:W-:Y:S02]  /*86e0*/  UTMALDG.3D [UR8], [UR24], desc[UR6] ;  /* 0x00000608180075b4 */ /* 0x0001e40008011000 */
[----:B0-----:R-:W-:Y:S05]  /*86f0*/  @P3 BRA `(.L_x_176) ;  /* 0xfffffffc00503947 */ /* 0x001fea000383ffff */
.L_x_172:
[----:B------:R-:W-:Y:S05]  /*8700*/  BSYNC B1 ;  /* 0x0000000000017941 */ /* 0x000fea0003800000 */
.L_x_171:
[----:B------:R-:W-:Y:S01]  /*8710*/  LOP3.LUT P3, RZ, R14, 0xff, RZ, 0xc0, !PT ;  /* 0x000000ff0eff7812 */ /* 0x000fe2000786c0ff */
[----:B------:R-:W-:Y:S01]  /*8720*/  IMAD.IADD R5, R16, 0x1, R5 ;  /* 0x0000000110057824 */ /* 0x000fe200078e0205 */
[----:B------:R-:W-:Y:S01]  /*8730*/  IADD3 R2, P5, R2, UR20, RZ ;  /* 0x0000001402027c10 */ /* 0x000fe2000ffbe0ff */
[----:B------:R-:W-:Y:S01]  /*8740*/  ULDC.64 UR4, c[0x0][0x650] ;  /* 0x0001940000047ab9 */ /* 0x000fe20000000a00 */
[----:B------:R-:W-:Y:S01]  /*8750*/  BSSY B1, `(.L_x_177) ;  /* 0x000006b000017945 */ /* 0x000fe20003800000 */
[----:B------:R-:W-:Y:S01]  /*8760*/  IMAD.MOV.U32 R11, RZ, RZ, -0x1 ;  /* 0xffffffffff0b7424 */ /* 0x000fe200078e00ff */
[----:B------:R-:W-:Y:S01]  /*8770*/  ISETP.GT.U32.AND P1, PT, R5, 0x3, PT ;  /* 0x000000030500780c */ /* 0x000fe20003f24070 */
[----:B------:R-:W-:Y:S01]  /*8780*/  IMAD.MOV.U32 R15, RZ, RZ, -0x1 ;  /* 0xffffffffff0f7424 */ /* 0x000fe200078e00ff */
[----:B------:R-:W-:Y:S02]  /*8790*/  SHF.R.U32.HI R0, RZ, 0x2, R5 ;  /* 0x00000002ff007819 */ /* 0x000fe40000011605 */
[----:B------:R-:W-:-:S02]  /*87a0*/  ISETP.LT.U32.AND P1, PT, R16, 0x4, P1 ;  /* 0x000000041000780c */ /* 0x000fc40000f21070 */
[----:B------:R-:W-:Y:S01]  /*87b0*/  IADD3.X R3, R3, UR13, RZ, P5, !PT ;  /* 0x0000000d03037c10 */ /* 0x000fe2000affe4ff */
[----:B------:R-:W0:Y:S01]  /*87c0*/  @P3 S2R R7, SR_CgaCtaId ;  /* 0x0000000000073919 */ /* 0x000e220000008800 */
[----:B------:R-:W-:Y:S02]  /*87d0*/  @P3 MOV R6, 0x400 ;  /* 0x0000040000063802 */ /* 0x000fe40000000f00 */
[----:B------:R-:W-:Y:S02]  /*87e0*/  ISETP.GE.U32.AND P5, PT, R2, UR4, PT ;  /* 0x0000000402007c0c */ /* 0x000fe4000bfa6070 */
[----:B------:R-:W-:Y:S02]  /*87f0*/  LOP3.LUT R0, R0, 0x1, RZ, 0xc0, !PT ;  /* 0x0000000100007812 */ /* 0x000fe400078ec0ff */
[----:B------:R-:W-:Y:S02]  /*8800*/  LOP3.LUT R5, R5, 0x3, RZ, 0xc0, !PT ;  /* 0x0000000305057812 */ /* 0x000fe400078ec0ff */
[----:B------:R-:W-:-:S02]  /*8810*/  PRMT R14, RZ, 0x7610, R14 ;  /* 0x00007610ff0e7816 */ /* 0x000fc4000000000e */
[----:B0-----:R-:W-:Y:S02]  /*8820*/  @P3 LEA R6, R7, R6, 0x18 ;  /* 0x0000000607063211 */ /* 0x001fe400078ec0ff */
[----:B------:R-:W-:Y:S02]  /*8830*/  SEL R7, RZ, 0x1, !P1 ;  /* 0x00000001ff077807 */ /* 0x000fe40004800000 */
[----:B------:R-:W-:Y:S01]  /*8840*/  ISETP.GE.U32.AND.EX P1, PT, R3, UR5, PT, P5 ;  /* 0x0000000503007c0c */ /* 0x000fe2000bf26150 */
[----:B------:R0:W-:Y:S01]  /*8850*/  @P3 SYNCS.ARRIVE.TRANS64.A1T0 RZ, [R6+URZ+0x58], RZ ;  /* 0x000058ff06ff39a7 */ /* 0x0001e2000810003f */
[----:B------:R-:W-:-:S04]  /*8860*/  ISETP.NE.U32.AND P3, PT, R0, 0x1, PT ;  /* 0x000000010000780c */ /* 0x000fc80003f65070 */
[----:B------:R-:W-:Y:S01]  /*8870*/  ISETP.GT.U32.AND P3, PT, R16, 0x3, !P3 ;  /* 0x000000031000780c */ /* 0x000fe20005f64070 */
[----:B0-----:R-:W-:-:S03]  /*8880*/  IMAD.MOV.U32 R6, RZ, RZ, -0x1 ;  /* 0xffffffffff067424 */ /* 0x001fc600078e00ff */
[----:B------:R-:W-:-:S04]  /*8890*/  SEL R0, RZ, 0x1, !P3 ;  /* 0x00000001ff007807 */ /* 0x000fc80005800000 */
[----:B------:R-:W-:Y:S02]  /*88a0*/  LOP3.LUT R12, R0, R12, R7, 0x96, !PT ;  /* 0x0000000c000c7212 */ /* 0x000fe400078e9607 */
[----:B------:R-:W-:Y:S01]  /*88b0*/  PRMT R0, RZ, 0x7610, R0 ;  /* 0x00007610ff007816 */ /* 0x000fe20000000000 */
[----:B------:R-:W-:Y:S06]  /*88c0*/  @P1 BRA `(.L_x_178) ;  /* 0x00000004004c1947 */ /* 0x000fec0003800000 */
[----:B------:R-:W-:Y:S01]  /*88d0*/  ULDC.64 UR4, c[0x0][0x628] ;  /* 0x00018a0000047ab9 */ /* 0x000fe20000000a00 */
[----:B------:R-:W0:Y:S01]  /*88e0*/  S2R R15, SR_CTAID.X ;  /* 0x00000000000f7919 */ /* 0x000e220000002500 */
[----:B------:R-:W-:Y:S01]  /*88f0*/  ISETP.NE.U32.AND P1, PT, RZ, UR4, PT ;  /* 0x00000004ff007c0c */ /* 0x000fe2000bf25070 */
[----:B------:R-:W-:Y:S01]  /*8900*/  ULDC UR7, c[0x0][0x630] ;  /* 0x00018c0000077ab9 */ /* 0x000fe20000000800 */
[----:B------:R-:W-:Y:S01]  /*8910*/  IMAD.MOV.U32 R6, RZ, RZ, R2 ;  /* 0x000000ffff067224 */ /* 0x000fe200078e0002 */
[----:B------:R-:W1:Y:S01]  /*8920*/  S2R R0, SR_CTAID.Y ;  /* 0x0000000000007919 */ /* 0x000e620000002600 */
[----:B------:R-:W-:Y:S01]  /*8930*/  ISETP.NE.AND.EX P1, PT, RZ, UR5, PT, P1 ;  /* 0x00000005ff007c0c */ /* 0x000fe2000bf25310 */
[----:B------:R-:W-:-:S12]  /*8940*/  IMAD.MOV.U32 R7, RZ, RZ, R3 ;  /* 0x000000ffff077224 */ /* 0x000fd800078e0003 */
[----:B------:R-:W-:Y:S05]  /*8950*/  @!P1 BRA `(.L_x_179) ;  /* 0x0000000000289947 */ /* 0x000fea0003800000 */
[----:B------:R-:W-:Y:S02]  /*8960*/  ULDC UR6, c[0x0][0x634] ;  /* 0x00018d0000067ab9 */ /* 0x000fe40000000800 */
[----:B------:R-:W-:-:S05]  /*8970*/  IADD3 R11, P1, R2, UR6, RZ ;  /* 0x00000006020b7c10 */ /* 0x000fca000ff3e0ff */
[----:B------:R-:W-:-:S04]  /*8980*/  IMAD.X R19, RZ, RZ, R3, P1 ;  /* 0x000000ffff137224 */ /* 0x000fc800008e0603 */
[----:B------:R-:W-:-:S04]  /*8990*/  IMAD.WIDE.U32 R8, R19, UR4, RZ ;  /* 0x0000000413087c25 */ /* 0x000fc8000f8e00ff */
[----:B------:R-:W-:-:S04]  /*89a0*/  IMAD.WIDE.U32 R8, P1, R11, UR5, R8 ;  /* 0x000000050b087c25 */ /* 0x000fc8000f820008 */
[----:B------:R-:W-:-:S04]  /*89b0*/  IMAD.WIDE.U32 R10, R11, UR4, RZ ;  /* 0x000000040b0a7c25 */ /* 0x000fc8000f8e00ff */
[----:B------:R-:W-:Y:S01]  /*89c0*/  IMAD.X R7, RZ, RZ, RZ, P1 ;  /* 0x000000ffff077224 */ /* 0x000fe200008e06ff */
[----:B------:R-:W-:Y:S01]  /*89d0*/  IADD3 RZ, P1, R11, R8, RZ ;  /* 0x000000080bff7210 */ /* 0x000fe20007f3e0ff */
[----:B------:R-:W-:-:S04]  /*89e0*/  IMAD.MOV.U32 R6, RZ, RZ, R9 ;  /* 0x000000ffff067224 */ /* 0x000fc800078e0009 */
[----:B------:R-:W-:-:S08]  /*89f0*/  IMAD.WIDE.U32.X R6, R19, UR5, R6, P1 ;  /* 0x0000000513067c25 */ /* 0x000fd000088e0406 */
.L_x_179:
[--C-:B------:R-:W-:Y:S01]  /*8a00*/  SHF.R.U64 R10, R6, UR7, R7.reuse ;  /* 0x00000007060a7c19 */ /* 0x100fe20008001207 */
[----:B------:R-:W-:Y:S01]  /*8a10*/  ULDC.64 UR4, c[0x0][0x620] ;  /* 0x0001880000047ab9 */ /* 0x000fe20000000a00 */
[----:B------:R-:W-:Y:S01]  /*8a20*/  SHF.R.U32.HI R6, RZ, UR7, R7 ;  /* 0x00000007ff067c19 */ /* 0x000fe20008011607 */
[----:B------:R-:W2:Y:S01]  /*8a30*/  LDC R22, c[0x0][0x144] ;  /* 0x00005100ff167b82 */ /* 0x000ea20000000800 */
[----:B------:R-:W-:Y:S01]  /*8a40*/  IADD3 R9, P1, RZ, -R10, RZ ;  /* 0x8000000aff097210 */ /* 0x000fe20007f3e0ff */
[----:B------:R-:W-:Y:S01]  /*8a50*/  ULDC.64 UR8, c[0x0][0x640] ;  /* 0x0001900000087ab9 */ /* 0x000fe20000000a00 */
[----:B0-----:R-:W-:Y:S01]  /*8a60*/  I2FP.F32.U32 R11, R15 ;  /* 0x0000000f000b7245 */ /* 0x001fe20000201000 */
[----:B------:R-:W-:Y:S02]  /*8a70*/  ULDC UR6, c[0x0][0x608] ;  /* 0x0001820000067ab9 */ /* 0x000fe40000000800 */
[----:B------:R-:W-:Y:S01]  /*8a80*/  IMAD.X R6, RZ, RZ, ~R6, P1 ;  /* 0x000000ffff067224 */ /* 0x000fe200008e0e06 */
[----:B------:R-:W-:Y:S01]  /*8a90*/  ISETP.NE.U32.AND P1, PT, RZ, UR8, PT ;  /* 0x00000008ff007c0c */ /* 0x000fe2000bf25070 */
[----:B------:R-:W0:Y:S02]  /*8aa0*/  LDC R19, c[0x0][0x148] ;  /* 0x00005200ff137b82 */ /* 0x000e240000000800 */
[----:B------:R-:W-:Y:S01]  /*8ab0*/  IMAD R8, R6, UR4, RZ ;  /* 0x0000000406087c24 */ /* 0x000fe2000f8e02ff */
[----:B------:R-:W-:Y:S01]  /*8ac0*/  ISETP.NE.AND.EX P1, PT, RZ, UR9, PT, P1 ;  /* 0x00000009ff007c0c */ /* 0x000fe2000bf25310 */
[----:B------:R-:W-:Y:S01]  /*8ad0*/  IMAD.WIDE.U32 R6, R9, UR4, R2 ;  /* 0x0000000409067c25 */ /* 0x000fe2000f8e0002 */
[----:B------:R-:W-:-:S03]  /*8ae0*/  ULDC UR4, c[0x0][0x150] ;  /* 0x0000540000047ab9 */ /* 0x000fc60000000800 */
[----:B------:R-:W-:Y:S02]  /*8af0*/  IMAD R9, R9, UR5, R8 ;  /* 0x0000000509097c24 */ /* 0x000fe4000f8e0208 */
[----:B------:R-:W-:Y:S01]  /*8b00*/  FMUL R8, R11, UR4 ;  /* 0x000000040b087c20 */ /* 0x000fe20008400000 */
[----:B------:R-:W-:Y:S01]  /*8b10*/  ULDC UR4, c[0x0][0x618] ;  /* 0x0001860000047ab9 */ /* 0x000fe20000000800 */
[----:B------:R-:W-:Y:S01]  /*8b20*/  ULDC UR5, c[0x0][0x154] ;  /* 0x0000550000057ab9 */ /* 0x000fe20000000800 */
[----:B------:R-:W-:-:S03]  /*8b30*/  IMAD.IADD R7, R7, 0x1, R9 ;  /* 0x0000000107077824 */ /* 0x000fc600078e0209 */
[----:B------:R-:W3:Y:S02]  /*8b40*/  F2I.U32.TRUNC.NTZ R8, R8 ;  /* 0x0000000800087305 */ /* 0x000ee4000020f000 */
[----:B------:R-:W-:Y:S02]  /*8b50*/  SHF.R.U64 R11, R6, UR4, R7 ;  /* 0x00000004060b7c19 */ /* 0x000fe40008001207 */
[----:B-1----:R-:W-:-:S05]  /*8b60*/  I2FP.F32.U32 R6, R0 ;  /* 0x0000000000067245 */ /* 0x002fca0000201000 */
[----:B------:R-:W-:Y:S01]  /*8b70*/  FMUL R21, R6, UR5 ;  /* 0x0000000506157c20 */ /* 0x000fe20008400000 */
[----:B------:R-:W-:Y:S01]  /*8b80*/  SHF.R.U32.HI R6, RZ, UR4, R7 ;  /* 0x00000004ff067c19 */ /* 0x000fe20008011607 */
[----:B------:R-:W-:-:S03]  /*8b90*/  ULDC UR4, c[0x0][0x658] ;  /* 0x0001960000047ab9 */ /* 0x000fc60000000800 */
[--C-:B------:R-:W-:Y:S01]  /*8ba0*/  SHF.R.U64 R20, R11, UR6, R6.reuse ;  /* 0x000000060b147c19 */ /* 0x100fe20008001206 */
[----:B------:R-:W1:Y:S01]  /*8bb0*/  F2I.U32.TRUNC.NTZ R21, R21 ;  /* 0x0000001500157305 */ /* 0x000e62000020f000 */
[----:B------:R-:W-:Y:S01]  /*8bc0*/  SHF.R.U32.HI R7, RZ, UR6, R6 ;  /* 0x00000006ff077c19 */ /* 0x000fe20008011606 */
[----:B---3--:R-:W-:-:S03]  /*8bd0*/  IMAD.MOV R8, RZ, RZ, -R8 ;  /* 0x000000ffff087224 */ /* 0x008fc600078e0a08 */
[----:B------:R-:W-:Y:S01]  /*8be0*/  SHF.R.U64 R18, R20, UR4, R7 ;  /* 0x0000000414127c19 */ /* 0x000fe20008001207 */
[----:B--2---:R-:W-:Y:S01]  /*8bf0*/  IMAD R15, R22, R8, R15 ;  /* 0x00000008160f7224 */ /* 0x004fe200078e020f */
[----:B------:R-:W-:-:S03]  /*8c00*/  SHF.R.U32.HI R23, RZ, UR4, R7 ;  /* 0x00000004ff177c19 */ /* 0x000fc60008011607 */
[----:B------:R-:W-:Y:S02]  /*8c10*/  IMAD.MOV.U32 R6, RZ, RZ, R18 ;  /* 0x000000ffff067224 */ /* 0x000fe400078e0012 */
[----:B------:R-:W-:Y:S01]  /*8c20*/  IMAD.MOV.U32 R7, RZ, RZ, R23 ;  /* 0x000000ffff077224 */ /* 0x000fe200078e0017 */
[----:B-1----:R-:W-:Y:S06]  /*8c30*/  @!P1 BRA `(.L_x_180) ;  /* 0x0000000000289947 */ /* 0x002fec0003800000 */
[----:B------:R-:W-:Y:S02]  /*8c40*/  ULDC UR4, c[0x0][0x64c] ;  /* 0x0001930000047ab9 */ /* 0x000fe40000000800 */
[----:B------:R-:W-:-:S05]  /*8c50*/  IADD3 R7, P1, R18, UR4, RZ ;  /* 0x0000000412077c10 */ /* 0x000fca000ff3e0ff */
[----:B------:R-:W-:-:S04]  /*8c60*/  IMAD.X R23, RZ, RZ, R23, P1 ;  /* 0x000000ffff177224 */ /* 0x000fc800008e0617 */
[----:B------:R-:W-:-:S04]  /*8c70*/  IMAD.WIDE.U32 R8, R23, UR8, RZ ;  /* 0x0000000817087c25 */ /* 0x000fc8000f8e00ff */
[----:B------:R-:W-:-:S04]  /*8c80*/  IMAD.WIDE.U32 R8, P1, R7, UR9, R8 ;  /* 0x0000000907087c25 */ /* 0x000fc8000f820008 */
[----:B------:R-:W-:-:S04]  /*8c90*/  IMAD.WIDE.U32 R6, R7, UR8, RZ ;  /* 0x0000000807067c25 */ /* 0x000fc8000f8e00ff */
[----:B------:R-:W-:Y:S01]  /*8ca0*/  IMAD.MOV.U32 R6, RZ, RZ, R9 ;  /* 0x000000ffff067224 */ /* 0x000fe200078e0009 */
[----:B------:R-:W-:Y:S01]  /*8cb0*/  IADD3 RZ, P3, R7, R8, RZ ;  /* 0x0000000807ff7210 */ /* 0x000fe20007f7e0ff */
[----:B------:R-:W-:-:S04]  /*8cc0*/  IMAD.X R7, RZ, RZ, RZ, P1 ;  /* 0x000000ffff077224 */ /* 0x000fc800008e06ff */
[----:B------:R-:W-:-:S08]  /*8cd0*/  IMAD.WIDE.U32.X R6, R23, UR9, R6, P3 ;  /* 0x0000000917067c25 */ /* 0x000fd000098e0406 */
.L_x_180:
[----:B------:R-:W-:Y:S01]  /*8ce0*/  ULDC UR4, c[0x0][0x648] ;  /* 0x0001920000047ab9 */ /* 0x000fe20000000800 */
[----:B------:R-:W-:Y:S01]  /*8cf0*/  LOP3.LUT R20, R20, UR17, RZ, 0xc0, !PT ;  /* 0x0000001114147c12 */ /* 0x000fe2000f8ec0ff */
[----:B------:R-:W-:Y:S01]  /*8d00*/  IMAD.MOV R21, RZ, RZ, -R21 ;  /* 0x000000ffff157224 */ /* 0x000fe200078e0a15 */
[----:B------:R-:W-:Y:S01]  /*8d10*/  SHF.R.U64 R7, R6, UR4, R7 ;  /* 0x0000000406077c19 */ /* 0x000fe20008001207 */
[----:B------:R-:W-:Y:S01]  /*8d20*/  ULDC UR4, c[0x0][0x638] ;  /* 0x00018e0000047ab9 */ /* 0x000fe20000000800 */
[----:B------:R-:W-:Y:S01]  /*8d30*/  ULDC UR5, c[0x0][0x610] ;  /* 0x0001840000057ab9 */ /* 0x000fe20000000800 */
[----:B0-----:R-:W-:Y:S02]  /*8d40*/  @P2 IMAD R15, R19, R21, R0 ;  /* 0x00000015130f2224 */ /* 0x001fe400078e0200 */
[----:B------:R-:W-:Y:S02]  /*8d50*/  IMAD.MOV R9, RZ, RZ, -R7 ;  /* 0x000000ffff097224 */ /* 0x000fe400078e0a07 */
[----:B------:R-:W-:Y:S01]  /*8d60*/  IMAD R20, R7, UR18, R20 ;  /* 0x0000001207147c24 */ /* 0x000fe2000f8e0214 */
[----:B------:R-:W-:Y:S01]  /*8d70*/  LOP3.LUT R7, R11, UR16, RZ, 0xc0, !PT ;  /* 0x000000100b077c12 */ /* 0x000fe2000f8ec0ff */
[----:B------:R-:W-:Y:S01]  /*8d80*/  IMAD R18, R9, UR4, R18 ;  /* 0x0000000409127c24 */ /* 0x000fe2000f8e0212 */
[----:B------:R-:W-:Y:S01]  /*8d90*/  ULDC UR4, c[0x0][0x600] ;  /* 0x0001800000047ab9 */ /* 0x000fe20000000800 */
[----:B------:R-:W-:-:S02]  /*8da0*/  IMAD R11, R20, UR5, R15 ;  /* 0x00000005140b7c24 */ /* 0x000fc4000f8e020f */
[----:B------:R-:W-:Y:S02]  /*8db0*/  IMAD R18, R18, UR4, R7 ;  /* 0x0000000412127c24 */ /* 0x000fe4000f8e0207 */
[----:B------:R-:W-:Y:S02]  /*8dc0*/  IMAD.MOV.U32 R0, RZ, RZ, 0x1 ;  /* 0x00000001ff007424 */ /* 0x000fe400078e00ff */
[----:B------:R-:W-:Y:S01]  /*8dd0*/  IMAD.MOV.U32 R6, RZ, RZ, R10 ;  /* 0x000000ffff067224 */ /* 0x000fe200078e000a */
[----:B------:R-:W-:Y:S02]  /*8de0*/  SEL R15, R18, R11, !P2 ;  /* 0x0000000b120f7207 */ /* 0x000fe40005000000 */
[----:B------:R-:W-:-:S07]  /*8df0*/  SEL R11, R11, R18, !P2 ;  /* 0x000000120b0b7207 */ /* 0x000fce0005000000 */
.L_x_178:
[----:B------:R-:W-:Y:S05]  /*8e00*/  BSYNC B1 ;  /* 0x0000000000017941 */ /* 0x000fea0003800000 */
.L_x_177:
[----:B------:R-:W-:-:S13]  /*8e10*/  LOP3.LUT P1, RZ, R0, 0xff, RZ, 0xc0, !PT ;  /* 0x000000ff00ff7812 */ /* 0x000fda000782c0ff */
[----:B------:R-:W-:Y:S05]  /*8e20*/  @P1 BRA `(.L_x_181) ;  /* 0xfffffff400501947 */ /* 0x000fea000383ffff */
[----:B------:R-:W-:Y:S05]  /*8e30*/  BSYNC B0 ;  /* 0x0000000000007941 */ /* 0x000fea0003800000 */
.L_x_169:
[----:B------:R-:W-:-:S03]  /*8e40*/  UMOV UR4, 0xffffffff ;  /* 0xffffffff00047882 */ /* 0x000fc60000000000 */
[----:B------:R-:W-:Y:S05]  /*8e50*/  BRA.DIV UR4, `(.L_x_182) ;  /* 0x00000006041c7947 */ /* 0x000fea000b800000 */
[----:B------:R-:W-:-:S13]  /*8e60*/  ELECT P0, URZ, PT ;  /* 0x00000000003f782f */ /* 0x000fda0003800000 */
.L_x_196:
[----:B------:R-:W-:Y:S04]  /*8e70*/  BSSY B0, `(.L_x_183) ;  /* 0x000002b000007945 */ /* 0x000fe80003800000 */
[----:B------:R-:W-:Y:S05]  /*8e80*/  @!P0 BRA `(.L_x_184) ;  /* 0x0000000000a48947 */ /* 0x000fea0003800000 */
[----:B------:R-:W-:-:S04]  /*8e90*/  LOP3.LUT R4, R4, 0x2, RZ, 0xfc, !PT ;  /* 0x0000000204047812 */ /* 0x000fc800078efcff */
[----:B------:R-:W-:-:S13]  /*8ea0*/  ISETP.NE.AND P0, PT, R4, 0x3, PT ;  /* 0x000000030400780c */ /* 0x000fda0003f05270 */
[----:B------:R-:W-:Y:S05]  /*8eb0*/  @!P0 BRA `(.L_x_185) ;  /* 0x0000000000048947 */ /* 0x000fea0003800000 */
[----:B------:R-:W-:Y:S01]  /*8ec0*/  BPT.TRAP 0x1 ;  /* 0x000000040000795c */ /* 0x000fe20000300000 */
.L_x_185:
[----:B------:R-:W0:Y:S01]  /*8ed0*/  S2R R3, SR_CgaCtaId ;  /* 0x0000000000037919 */ /* 0x000e220000008800 */
[----:B------:R-:W-:Y:S02]  /*8ee0*/  MOV R0, 0x400 ;  /* 0x0000040000007802 */ /* 0x000fe40000000f00 */
[----:B------:R-:W-:Y:S02]  /*8ef0*/  SHF.L.U32 R2, R12, 0x1f, RZ ;  /* 0x0000001f0c027819 */ /* 0x000fe400000006ff */
[----:B0-----:R-:W-:-:S05]  /*8f00*/  LEA R0, R3, R0, 0x18 ;  /* 0x0000000003007211 */ /* 0x001fca00078ec0ff */
[----:B------:R-:W-:-:S04]  /*8f10*/  VIADD R0, R0, 0x20 ;  /* 0x0000002000007836 */ /* 0x000fc80000000000 */
[C---:B------:R-:W-:Y:S02]  /*8f20*/  IMAD R7, R5.reuse, 0x8, R0 ;  /* 0x0000000805077824 */ /* 0x040fe400078e0200 */
[----:B------:R-:W-:Y:S02]  /*8f30*/  VIADD R5, R5, 0x1 ;  /* 0x0000000105057836 */ /* 0x000fe40000000000 */
[----:B------:R-:W0:Y:S03]  /*8f40*/  SYNCS.PHASECHK.TRANS64.TRYWAIT P0, [R7+URZ], R2 ;  /* 0x00000002070075a7 */ /* 0x000e26000800017f */
[----:B------:R-:W-:-:S04]  /*8f50*/  ISETP.NE.AND P1, PT, R5, 0x4, PT ;  /* 0x000000040500780c */ /* 0x000fc80003f25270 */
[----:B------:R-:W-:Y:S02]  /*8f60*/  SEL R3, RZ, 0x1, P1 ;  /* 0x00000001ff037807 */ /* 0x000fe40000800000 */
[----:B------:R-:W-:Y:S02]  /*8f70*/  SEL R5, R5, RZ, P1 ;  /* 0x000000ff05057207 */ /* 0x000fe40000800000 */
[----:B------:R-:W-:-:S03]  /*8f80*/  LOP3.LUT R12, R12, R3, RZ, 0x3c, !PT ;  /* 0x000000030c0c7212 */ /* 0x000fc600078e3cff */
[----:B------:R-:W-:Y:S01]  /*8f90*/  IMAD R9, R5, 0x8, R0 ;  /* 0x0000000805097824 */ /* 0x000fe200078e0200 */
[----:B------:R-:W-:Y:S01]  /*8fa0*/  SHF.L.U32 R4, R12, 0x1f, RZ ;  /* 0x0000001f0c047819 */ /* 0x000fe200000006ff */
[----:B0-----:R-:W-:Y:S06]  /*8fb0*/  @!P0 BRA `(.L_x_186) ;  /* 0x0000000000e88947 */ /* 0x001fec0003800000 */
.L_x_197:
[----:B------:R-:W1:Y:S01]  /*8fc0*/  SYNCS.PHASECHK.TRANS64.TRYWAIT P0, [R9+URZ], R4 ;  /* 0x00000004090075a7 */ /* 0x000e62000800017f */
[----:B0-----:R-:W-:-:S05]  /*8fd0*/  VIADD R2, R5, 0x1 ;  /* 0x0000000105027836 */ /* 0x001fca0000000000 */
[----:B------:R-:W-:-:S04]  /*8fe0*/  ISETP.NE.AND P1, PT, R2, 0x4, PT ;  /* 0x000000040200780c */ /* 0x000fc80003f25270 */
[----:B------:R-:W-:Y:S02]  /*8ff0*/  SEL R3, RZ, 0x1, P1 ;  /* 0x00000001ff037807 */ /* 0x000fe40000800000 */
[----:B------:R-:W-:Y:S02]  /*9000*/  SEL R7, R2, RZ, P1 ;  /* 0x000000ff02077207 */ /* 0x000fe40000800000 */
[----:B------:R-:W-:-:S03]  /*9010*/  LOP3.LUT R11, R12, R3, RZ, 0x3c, !PT ;  /* 0x000000030c0b7212 */ /* 0x000fc600078e3cff */
[----:B------:R-:W-:Y:S01]  /*9020*/  IMAD R6, R7, 0x8, R0 ;  /* 0x0000000807067824 */ /* 0x000fe200078e0200 */
[----:B------:R-:W-:Y:S01]  /*9030*/  SHF.L.U32 R5, R11, 0x1f, RZ ;  /* 0x0000001f0b057819 */ /* 0x000fe200000006ff */
[----:B-1----:R-:W-:Y:S06]  /*9040*/  @!P0 BRA `(.L_x_187) ;  /* 0x0000000000d88947 */ /* 0x002fec0003800000 */
.L_x_198:
[----:B------:R-:W1:Y:S01]  /*9050*/  SYNCS.PHASECHK.TRANS64.TRYWAIT P0, [R6+URZ], R5 ;  /* 0x00000005060075a7 */ /* 0x000e62000800017f */
[----:B------:R-:W-:-:S05]  /*9060*/  VIADD R2, R7, 0x1 ;  /* 0x0000000107027836 */ /* 0x000fca0000000000 */
[----:B------:R-:W-:-:S04]  /*9070*/  ISETP.NE.AND P1, PT, R2, 0x4, PT ;  /* 0x000000040200780c */ /* 0x000fc80003f25270 */
[----:B0-----:R-:W-:Y:S02]  /*9080*/  SEL R4, RZ, 0x1, P1 ;  /* 0x00000001ff047807 */ /* 0x001fe40000800000 */
[----:B------:R-:W-:Y:S02]  /*9090*/  SEL R3, R2, RZ, P1 ;  /* 0x000000ff02037207 */ /* 0x000fe40000800000 */
[----:B------:R-:W-:Y:S01]  /*90a0*/  LOP3.LUT R4, R11, R4, RZ, 0x3c, !PT ;  /* 0x000000040b047212 */ /* 0x000fe200078e3cff */
[----:B-1----:R-:W-:Y:S06]  /*90b0*/  @!P0 BRA `(.L_x_188) ;  /* 0x0000000000d08947 */ /* 0x002fec0003800000 */
.L_x_199:
[----:B------:R-:W-:Y:S01]  /*90c0*/  IMAD R3, R3, 0x8, R0 ;  /* 0x0000000803037824 */ /* 0x000fe200078e0200 */
[----:B------:R-:W-:-:S07]  /*90d0*/  SHF.L.U32 R0, R4, 0x1f, RZ ;  /* 0x0000001f04007819 */ /* 0x000fce00000006ff */
.L_x_189:
[----:B-1----:R1:W2:Y:S02]  /*90e0*/  SYNCS.PHASECHK.TRANS64.TRYWAIT P0, [R3+URZ], R0 ;  /* 0x00000000030075a7 */ /* 0x0022a4000800017f */
[----:B--2---:R-:W-:Y:S05]  /*90f0*/  @!P0 NANOSLEEP.SYNCS 0x989680 ;  /* 0x009896800000895d */ /* 0x004fea0003900000 */
[----:B------:R-:W2:Y:S02]  /*9100*/  @!P0 SYNCS.PHASECHK.TRANS64 P0, [R3+URZ], R0 ;  /* 0x00000000030085a7 */ /* 0x000ea4000800007f */
[----:B--2---:R-:W-:Y:S05]  /*9110*/  @!P0 BRA `(.L_x_189) ;  /* 0xfffffffc00f08947 */ /* 0x004fea000383ffff */
.L_x_184:
[----:B------:R-:W-:Y:S05]  /*9120*/  BSYNC B0 ;  /* 0x0000000000007941 */ /* 0x000fea0003800000 */
.L_x_183:
[----:B------:R-:W-:Y:S05]  /*9130*/  EXIT ;  /* 0x000000000000794d */ /* 0x000fea0003800000 */
.L_x_17:
[----:B-1----:R-:W-:-:S04]  /*9140*/  IMAD.U32 R11, RZ, RZ, UR6 ;  /* 0x00000006ff0b7e24 */ /* 0x002fc8000f8e00ff */
[----:B------:R1:W4:Y:S03]  /*9150*/  SYNCS.PHASECHK.TRANS64.TRYWAIT P0, [R11+URZ], R10 ;  /* 0x0000000a0b0075a7 */ /* 0x000326000800017f */
[----:B----4-:R-:W-:Y:S05]  /*9160*/  @!P0 NANOSLEEP.SYNCS 0x989680 ;  /* 0x009896800000895d */ /* 0x010fea0003900000 */
[----:B------:R-:W4:Y:S02]  /*9170*/  @!P0 SYNCS.PHASECHK.TRANS64 P0, [R11+URZ], R10 ;  /* 0x0000000a0b0085a7 */ /* 0x000f24000800007f */
[----:B----4-:R-:W-:Y:S05]  /*9180*/  @!P0 BRA `(.L_x_17) ;  /* 0xfffffffc00ec8947 */ /* 0x010fea000383ffff */
[----:B------:R-:W-:Y:S05]  /*9190*/  BRA `(.L_x_16) ;  /* 0xffffff8000ec7947 */ /* 0x000fea000383ffff */
.L_x_23:
[----:B-1----:R-:W-:-:S04]  /*91a0*/  IMAD.U32 R140, RZ, RZ, UR12 ;  /* 0x0000000cff8c7e24 */ /* 0x002fc8000f8e00ff */
[----:B------:R1:W4:Y:S03]  /*91b0*/  SYNCS.PHASECHK.TRANS64.TRYWAIT P0, [R140+URZ], R11 ;  /* 0x0000000b8c0075a7 */ /* 0x000326000800017f */
[----:B----4-:R-:W-:Y:S05]  /*91c0*/  @!P0 NANOSLEEP.SYNCS 0x989680 ;  /* 0x009896800000895d */ /* 0x010fea0003900000 */
[----:B------:R-:W4:Y:S02]  /*91d0*/  @!P0 SYNCS.PHASECHK.TRANS64 P0, [R140+URZ], R11 ;  /* 0x0000000b8c0085a7 */ /* 0x000f24000800007f */
[----:B----4-:R-:W-:Y:S05]  /*91e0*/  @!P0 BRA `(.L_x_23) ;  /* 0xfffffffc00ec8947 */ /* 0x010fea000383ffff */
[----:B------:R-:W-:Y:S05]  /*91f0*/  BRA `(.L_x_22) ;  /* 0xffffff8c00307947 */ /* 0x000fea000383ffff */
.L_x_170:
[----:B------:R-:W-:Y:S01]  /*9200*/  BSSY B1, `(.L_x_190) ;  /* 0x0000006000017945 */ /* 0x000fe20003800000 */
[----:B------:R-:W-:-:S07]  /*9210*/  IMAD.MOV.U32 R0, RZ, RZ, -0x1 ;  /* 0xffffffffff007424 */ /* 0x000fce00078e00ff */
[----:B------:R-:W-:Y:S05]  /*9220*/  WARPSYNC.COLLECTIVE R0, `(.L_x_191) ;  /* 0x00000000000c7348 */ /* 0x000fea0003c00000 */
[----:B------:R-:W-:Y:S02]  /*9230*/  ELECT P1, UR62, PT ;  /* 0x00000000003e782f */ /* 0x000fe40003820000 */
[----:B------:R-:W-:Y:S01]  /*9240*/  MOV R0, UR62 ;  /* 0x0000003e00007c02 */ /* 0x000fe20008000f00 */
[----:B------:R-:W-:Y:S10]  /*9250*/  ENDCOLLECTIVE ;  /* 0x000000000000791b */ /* 0x000ff40003800000 */
.L_x_191:
[----:B------:R-:W-:Y:S05]  /*9260*/  BSYNC B1 ;  /* 0x0000000000017941 */ /* 0x000fea0003800000 */
.L_x_190:
[----:B------:R-:W-:Y:S05]  /*9270*/  BRA `(.L_x_192) ;  /* 0xfffffff000487947 */ /* 0x000fea000383ffff */
.L_x_173:
[----:B-1----:R1:W2:Y:S02]  /*9280*/  SYNCS.PHASECHK.TRANS64.TRYWAIT P1, [R18+URZ+0x20], R9 ;  /* 0x00002009120075a7 */ /* 0x0022a4000802017f */
[----:B--2---:R-:W-:Y:S05]  /*9290*/  @!P1 NANOSLEEP.SYNCS 0x989680 ;  /* 0x009896800000995d */ /* 0x004fea0003900000 */
[----:B------:R-:W2:Y:S02]  /*92a0*/  @!P1 SYNCS.PHASECHK.TRANS64 P1, [R18+URZ+0x20], R9 ;  /* 0x00002009120095a7 */ /* 0x000ea4000802007f */
[----:B--2---:R-:W-:Y:S05]  /*92b0*/  @!P1 BRA `(.L_x_173) ;  /* 0xfffffffc00f09947 */ /* 0x004fea000383ffff */
[----:B------:R-:W-:Y:S05]  /*92c0*/  BRA `(.L_x_193) ;  /* 0xfffffff0007c7947 */ /* 0x000fea000383ffff */
.L_x_182:
[----:B------:R-:W-:Y:S01]  /*92d0*/  BSSY B0, `(.L_x_194) ;  /* 0x0000006000007945 */ /* 0x000fe20003800000 */
[----:B------:R-:W-:-:S07]  /*92e0*/  IMAD.MOV.U32 R0, RZ, RZ, -0x1 ;  /* 0xffffffffff007424 */ /* 0x000fce00078e00ff */
[----:B------:R-:W-:Y:S05]  /*92f0*/  WARPSYNC.COLLECTIVE R0, `(.L_x_195) ;  /* 0x00000000000c7348 */ /* 0x000fea0003c00000 */
[----:B------:R-:W-:Y:S02]  /*9300*/  ELECT P1, UR62, PT ;  /* 0x00000000003e782f */ /* 0x000fe40003820000 */
[----:B------:R-:W-:Y:S01]  /*9310*/  MOV R0, UR62 ;  /* 0x0000003e00007c02 */ /* 0x000fe20008000f00 */
[----:B------:R-:W-:Y:S10]  /*9320*/  ENDCOLLECTIVE ;  /* 0x000000000000791b */ /* 0x000ff40003800000 */
.L_x_195:
[----:B------:R-:W-:Y:S05]  /*9330*/  BSYNC B0 ;  /* 0x0000000000007941 */ /* 0x000fea0003800000 */
.L_x_194:
[----:B------:R-:W-:Y:S01]  /*9340*/  PLOP3.LUT P0, PT, P1, PT, PT, 0x80, 0x0 ;  /* 0x000000000000781c */ /* 0x000fe20000f0f070 */
[----:B------:R-:W-:-:S12]  /*9350*/  BRA `(.L_x_196) ;  /* 0xfffffff800c47947 */ /* 0x000fd8000383ffff */
.L_x_186:
[----:B0-----:R0:W1:Y:S02]  /*9360*/  SYNCS.PHASECHK.TRANS64.TRYWAIT P0, [R7+URZ], R2 ;  /* 0x00000002070075a7 */ /* 0x001064000800017f */
[----:B-1----:R-:W-:Y:S05]  /*9370*/  @!P0 NANOSLEEP.SYNCS 0x989680 ;  /* 0x009896800000895d */ /* 0x002fea0003900000 */
[----:B------:R-:W1:Y:S02]  /*9380*/  @!P0 SYNCS.PHASECHK.TRANS64 P0, [R7+URZ], R2 ;  /* 0x00000002070085a7 */ /* 0x000e64000800007f */
[----:B-1----:R-:W-:Y:S05]  /*9390*/  @!P0 BRA `(.L_x_186) ;  /* 0xfffffffc00f08947 */ /* 0x002fea000383ffff */
[----:B------:R-:W-:Y:S05]  /*93a0*/  BRA `(.L_x_197) ;  /* 0xfffffffc00047947 */ /* 0x000fea000383ffff */
.L_x_187:
[----:B0-----:R0:W1:Y:S02]  /*93b0*/  SYNCS.PHASECHK.TRANS64.TRYWAIT P0, [R9+URZ], R4 ;  /* 0x00000004090075a7 */ /* 0x001064000800017f */
[----:B-1----:R-:W-:Y:S05]  /*93c0*/  @!P0 NANOSLEEP.SYNCS 0x989680 ;  /* 0x009896800000895d */ /* 0x002fea0003900000 */
[----:B------:R-:W1:Y:S02]  /*93d0*/  @!P0 SYNCS.PHASECHK.TRANS64 P0, [R9+URZ], R4 ;  /* 0x00000004090085a7 */ /* 0x000e64000800007f */
[----:B-1----:R-:W-:Y:S05]  /*93e0*/  @!P0 BRA `(.L_x_187) ;  /* 0xfffffffc00f08947 */ /* 0x002fea000383ffff */
[----:B------:R-:W-:Y:S05]  /*93f0*/  BRA `(.L_x_198) ;  /* 0xfffffffc00147947 */ /* 0x000fea000383ffff */
.L_x_188:
[----:B0-----:R0:W1:Y:S02]  /*9400*/  SYNCS.PHASECHK.TRANS64.TRYWAIT P0, [R6+URZ], R5 ;  /* 0x00000005060075a7 */ /* 0x001064000800017f */
[----:B-1----:R-:W-:Y:S05]  /*9410*/  @!P0 NANOSLEEP.SYNCS 0x989680 ;  /* 0x009896800000895d */ /* 0x002fea0003900000 */
[----:B------:R-:W1:Y:S02]  /*9420*/  @!P0 SYNCS.PHASECHK.TRANS64 P0, [R6+URZ], R5 ;  /* 0x00000005060085a7 */ /* 0x000e64000800007f */
[----:B-1----:R-:W-:Y:S05]  /*9430*/  @!P0 BRA `(.L_x_188) ;  /* 0xfffffffc00f08947 */ /* 0x002fea000383ffff */
[----:B------:R-:W-:Y:S05]  /*9440*/  BRA `(.L_x_199) ;  /* 0xfffffffc001c7947 */ /* 0x000fea000383ffff */
.L_x_200:
[----:B------:R-:W-:-:S00]  /*9450*/  BRA `(.L_x_200) ;  /* 0xfffffffc00fc7947 */ /* 0x000fc0000383ffff */
[----:B------:R-:W-:-:S00]  /*9460*/  NOP ;  /* 0x0000000000007918 */ /* 0x000fc00000000000 */
        /* <DEDUP_REMOVED lines=9> */
.L_x_201:


//--------------------- .nv.shared._ZN7cutlass13device_kernelINS_4gemm6kernel13GemmUniversalIN4cute5tupleIJiiiiEEENS1_10collective13CollectiveMmaINS1_37MainloopSm90TmaGmmaWarpSpecializedFP8ILi4ENS5_IJNS4_1CILi1EEESB_SB_EEENS1_35KernelTmaWarpSpecializedCooperativeEEENS5_IJNSA_ILi128EEESF_NSA_ILi64EEEEEENS_12float_e5m2_tENS5_IJlSB_lEEESI_SJ_NS4_8TiledMMAINS4_8MMA_AtomIJNS4_4SM904GMMA31MMA_64x128x32_F32E5M2E5M2_SS_TNILNSN_7ScaleInE1ELSP_1EEEEEENS4_6LayoutINS5_IJNSA_ILi2EEESB_SB_EEENS5_IJSB_NSA_ILi0EEESV_EEEEENS5_IJNS4_10UnderscoreESY_SY_EEEEENS4_13SM90_TMA_LOADENS4_14ComposedLayoutINS4_7SwizzleILi2ELi4ELi3EEENS4_18smem_ptr_flag_bitsILi8EEENSS_INS5_IJNSA_ILi8EEESG_EEENS5_IJSG_SB_EEEEEEEvNS4_8identityES11_S1B_vS1C_EENS_8epilogue10collective6detail29Sm90TmaWarpSpecializedAdapterINS1F_15DefaultEpilogueISI_SJ_SJ_NS1E_6thread17LinearCombinationISI_Li1EffLNS1J_9ScaleType4KindE0ELNS_15FloatRoundStyleE2ESI_EENS1_15EpilogueDefaultEEEEEvvEEEEvNT_6ParamsE --------------------------
	.section	.nv.shared._ZN7cutlass13device_kernelINS_4gemm6kernel13GemmUniversalIN4cute5tupleIJiiiiEEENS1_10collective13CollectiveMmaINS1_37MainloopSm90TmaGmmaWarpSpecializedFP8ILi4ENS5_IJNS4_1CILi1EEESB_SB_EEENS1_35KernelTmaWarpSpecializedCooperativeEEENS5_IJNSA_ILi128EEESF_NSA_ILi64EEEEEENS_12float_e5m2_tENS5_IJlSB_lEEESI_SJ_NS4_8TiledMMAINS4_8MMA_AtomIJNS4_4SM904GMMA31MMA_64x128x32_F32E5M2E5M2_SS_TNILNSN_7ScaleInE1ELSP_1EEEEEENS4_6LayoutINS5_IJNSA_ILi2EEESB_SB_EEENS5_IJSB_NSA_ILi0EEESV_EEEEENS5_IJNS4_10UnderscoreESY_SY_EEEEENS4_13SM90_TMA_LOADENS4_14ComposedLayoutINS4_7SwizzleILi2ELi4ELi3EEENS4_18smem_ptr_flag_bitsILi8EEENSS_INS5_IJNSA_ILi8EEESG_EEENS5_IJSG_SB_EEEEEEEvNS4_8identityES11_S1B_vS1C_EENS_8epilogue10collective6detail29Sm90TmaWarpSpecializedAdapterINS1F_15DefaultEpilogueISI_SJ_SJ_NS1E_6thread17LinearCombinationISI_Li1EffLNS1J_9ScaleType4KindE0ELNS_15FloatRoundStyleE2ESI_EENS1_15EpilogueDefaultEEEEEvvEEEEvNT_6ParamsE,"aw",@nobits
	.sectionflags	@""
	.align	16
	.zero		1024


//--------------------- .nv.shared.reserved.0     --------------------------
	.section	.nv.shared.reserved.0,"aw",@nobits
	.weak		__nv_reservedSMEM_offset_0_alias
	.size		__nv_reservedSMEM_offset_0_alias, 0, 0
	.other		__nv_reservedSMEM_offset_0_alias,@"STO_CUDA_RESERVED_SHARED STV_DEFAULT"
__nv_reservedSMEM_offset_0_alias:
	.zero		0


//--------------------- .nv.global                --------------------------
	.section	.nv.global,"aw",@nobits
.nv.global:
	.type		_ZN39_INTERNAL_939c2804_4_k_cu_238dc4e3_45944cute1_E,@object
	.size		_ZN39_INTERNAL_939c2804_4_k_cu_238dc4e3_45944cute1_E,(_ZN39_INTERNAL_939c2804_4_k_cu_238dc4e3_45944cuda3std3__45__cpo6cbeginE - _ZN39_INTERNAL_939c2804_4_k_cu_238dc4e3_45944cute1_E)
_ZN39_INTERNAL_939c2804_4_k_cu_238dc4e3_45944cute1_E:
	.zero		1
	.type		_ZN39_INTERNAL_939c2804_4_k_cu_238dc4e3_45944cuda3std3__45__cpo6cbeginE,@object
	.size		_ZN39_INTERNAL_939c2804_4_k_cu_238dc4e3_45944cuda3std3__45__cpo6cbeginE,(_ZN39_INTERNAL_939c2804_4_k_cu_238dc4e3_45944cuda3std3__48in_placeE - _ZN39_INTERNAL_939c2804_4_k_cu_238dc4e3_45944cuda3std3__45__cpo6cbeginE)
_ZN39_INTERNAL_939c2804_4_k_cu_238dc4e3_45944cuda3std3__45__cpo6cbeginE:
	.zero		1
	.type		_ZN39_INTERNAL_939c2804_4_k_cu_238dc4e3_45944cuda3std3__48in_placeE,@object
	.size		_ZN39_INTERNAL_939c2804_4_k_cu_238dc4e3_45944cuda3std3__48in_placeE,(_ZN39_INTERNAL_939c2804_4_k_cu_238dc4e3_45944cuda3std6ranges3__45__cpo9iter_moveE - _ZN39_INTERNAL_939c2804_4_k_cu_238dc4e3_45944cuda3std3__48in_placeE)
_ZN39_INTERNAL_939c2804_4_k_cu_238dc4e3_45944cuda3std3__48in_placeE:
	.zero		1
	.type		_ZN39_INTERNAL_939c2804_4_k_cu_238dc4e3_45944cuda3std6ranges3__45__cpo9iter_moveE,@object
	.size		_ZN39_INTERNAL_939c2804_4_k_cu_238dc4e3_45944cuda3std6ranges3__45__cpo9iter_moveE,(_ZN39_INTERNAL_939c2804_4_k_cu_238dc4e3_45944cuda3std3__45__cpo5beginE - _ZN39_INTERNAL_939c2804_4_k_cu_238dc4e3_45944cuda3std6ranges3__45__cpo9iter_moveE)
_ZN39_INTERNAL_939c2804_4_k_cu_238dc4e3_45944cuda3std6ranges3__45__cpo9iter_moveE:
	.zero		1
	.type		_ZN39_INTERNAL_939c2804_4_k_cu_238dc4e3_45944cuda3std3__45__cpo5beginE,@object
	.size		_ZN39_INTERNAL_939c2804_4_k_cu_238dc4e3_45944cuda3std3__45__cpo5beginE,(_ZN39_INTERNAL_939c2804_4_k_cu_238dc4e3_45944cuda3std3__441_GLOBAL__N__939c2804_4_k_cu_238dc4e3_45946ignoreE - _ZN39_INTERNAL_939c2804_4_k_cu_238dc4e3_45944cuda3std3__45__cpo5beginE)
_ZN39_INTERNAL_939c2804_4_k_cu_238dc4e3_45944cuda3std3__45__cpo5beginE:
	.zero		1
	.type		_ZN39_INTERNAL_939c2804_4_k_cu_238dc4e3_45944cuda3std3__441_GLOBAL__N__939c2804_4_k_cu_238dc4e3_45946ignoreE,@object
	.size		_ZN39_INTERNAL_939c2804_4_k_cu_238dc4e3_45944cuda3std3__441_GLOBAL__N__939c2804_4_k_cu_238dc4e3_45946ignoreE,(_ZN39_INTERNAL_939c2804_4_k_cu_238dc4e3_45944cute7productE - _ZN39_INTERNAL_939c2804_4_k_cu_238dc4e3_45944cuda3std3__441_GLOBAL__N__939c2804_4_k_cu_238dc4e3_45946ignoreE)
_ZN39_INTERNAL_939c2804_4_k_cu_238dc4e3_45944cuda3std3__441_GLOBAL__N__939c2804_4_k_cu_238dc4e3_45946ignoreE:
	.zero		1
	.type		_ZN39_INTERNAL_939c2804_4_k_cu_238dc4e3_45944cute7productE,@object
	.size		_ZN39_INTERNAL_939c2804_4_k_cu_238dc4e3_45944cute7productE,(_ZN39_INTERNAL_939c2804_4_k_cu_238dc4e3_45944cuda3std3__45__cpo3endE - _ZN39_INTERNAL_939c2804_4_k_cu_238dc4e3_45944cute7productE)
_ZN39_INTERNAL_939c2804_4_k_cu_238dc4e3_45944cute7productE:
	.zero		1
	.type		_ZN39_INTERNAL_939c2804_4_k_cu_238dc4e3_45944cuda3std3__45__cpo3endE,@object
	.size		_ZN39_INTERNAL_939c2804_4_k_cu_238dc4e3_45944cuda3std3__45__cpo3endE,(_ZN39_INTERNAL_939c2804_4_k_cu_238dc4e3_45944cuda3std3__419piecewise_constructE - _ZN39_INTERNAL_939c2804_4_k_cu_238dc4e3_45944cuda3std3__45__cpo3endE)
_ZN39_INTERNAL_939c2804_4_k_cu_238dc4e3_45944cuda3std3__45__cpo3endE:
	.zero		1
	.type		_ZN39_INTERNAL_939c2804_4_k_cu_238dc4e3_45944cuda3std3__419piecewise_constructE,@object
	.size		_ZN39_INTERNAL_939c2804_4_k_cu_238dc4e3_45944cuda3std3__419piecewise_constructE,(_ZN39_INTERNAL_939c2804_4_k_cu_238dc4e3_45944cuda3std3__45__cpo4cendE - _ZN39_INTERNAL_939c2804_4_k_cu_238dc4e3_45944cuda3std3__419piecewise_constructE)
_ZN39_INTERNAL_939c2804_4_k_cu_238dc4e3_45944cuda3std3__419piecewise_constructE:
	.zero		1
	.type		_ZN39_INTERNAL_939c2804_4_k_cu_238dc4e3_45944cuda3std3__45__cpo4cendE,@object
	.size		_ZN39_INTERNAL_939c2804_4_k_cu_238dc4e3_45944cuda3std3__45__cpo4cendE,(_ZN39_INTERNAL_939c2804_4_k_cu_238dc4e3_45944cuda3std6ranges3__45__cpo4swapE - _ZN39_INTERNAL_939c2804_4_k_cu_238dc4e3_45944cuda3std3__45__cpo4cendE)
_ZN39_INTERNAL_939c2804_4_k_cu_238dc4e3_45944cuda3std3__45__cpo4cendE:
	.zero		1
	.type		_ZN39_INTERNAL_939c2804_4_k_cu_238dc4e3_45944cuda3std6ranges3__45__cpo4swapE,@object
	.size		_ZN39_INTERNAL_939c2804_4_k_cu_238dc4e3_45944cuda3std6ranges3__45__cpo4swapE,(.L_7 - _ZN39_INTERNAL_939c2804_4_k_cu_238dc4e3_45944cuda3std6ranges3__45__cpo4swapE)
_ZN39_INTERNAL_939c2804_4_k_cu_238dc4e3_45944cuda3std6ranges3__45__cpo4swapE:
	.zero		1
.L_7:


//--------------------- .nv.constant0._ZN7cutlass13device_kernelINS_4gemm6kernel13GemmUniversalIN4cute5tupleIJiiiiEEENS1_10collective13CollectiveMmaINS1_37MainloopSm90TmaGmmaWarpSpecializedFP8ILi4ENS5_IJNS4_1CILi1EEESB_SB_EEENS1_35KernelTmaWarpSpecializedCooperativeEEENS5_IJNSA_ILi128EEESF_NSA_ILi64EEEEEENS_12float_e5m2_tENS5_IJlSB_lEEESI_SJ_NS4_8TiledMMAINS4_8MMA_AtomIJNS4_4SM904GMMA31MMA_64x128x32_F32E5M2E5M2_SS_TNILNSN_7ScaleInE1ELSP_1EEEEEENS4_6LayoutINS5_IJNSA_ILi2EEESB_SB_EEENS5_IJSB_NSA_ILi0EEESV_EEEEENS5_IJNS4_10UnderscoreESY_SY_EEEEENS4_13SM90_TMA_LOADENS4_14ComposedLayoutINS4_7SwizzleILi2ELi4ELi3EEENS4_18smem_ptr_flag_bitsILi8EEENSS_INS5_IJNSA_ILi8EEESG_EEENS5_IJSG_SB_EEEEEEEvNS4_8identityES11_S1B_vS1C_EENS_8epilogue10collective6detail29Sm90TmaWarpSpecializedAdapterINS1F_15DefaultEpilogueISI_SJ_SJ_NS1E_6thread17LinearCombinationISI_Li1EffLNS1J_9ScaleType4KindE0ELNS_15FloatRoundStyleE2ESI_EENS1_15EpilogueDefaultEEEEEvvEEEEvNT_6ParamsE --------------------------
	.section	.nv.constant0._ZN7cutlass13device_kernelINS_4gemm6kernel13GemmUniversalIN4cute5tupleIJiiiiEEENS1_10collective13CollectiveMmaINS1_37MainloopSm90TmaGmmaWarpSpecializedFP8ILi4ENS5_IJNS4_1CILi1EEESB_SB_EEENS1_35KernelTmaWarpSpecializedCooperativeEEENS5_IJNSA_ILi128EEESF_NSA_ILi64EEEEEENS_12float_e5m2_tENS5_IJlSB_lEEESI_SJ_NS4_8TiledMMAINS4_8MMA_AtomIJNS4_4SM904GMMA31MMA_64x128x32_F32E5M2E5M2_SS_TNILNSN_7ScaleInE1ELSP_1EEEEEENS4_6LayoutINS5_IJNSA_ILi2EEESB_SB_EEENS5_IJSB_NSA_ILi0EEESV_EEEEENS5_IJNS4_10UnderscoreESY_SY_EEEEENS4_13SM90_TMA_LOADENS4_14ComposedLayoutINS4_7SwizzleILi2ELi4ELi3EEENS4_18smem_ptr_flag_bitsILi8EEENSS_INS5_IJNSA_ILi8EEESG_EEENS5_IJSG_SB_EEEEEEEvNS4_8identityES11_S1B_vS1C_EENS_8epilogue10collective6detail29Sm90TmaWarpSpecializedAdapterINS1F_15DefaultEpilogueISI_SJ_SJ_NS1E_6thread17LinearCombinationISI_Li1EffLNS1J_9ScaleType4KindE0ELNS_15FloatRoundStyleE2ESI_EENS1_15EpilogueDefaultEEEEEvvEEEEvNT_6ParamsE,"a",@progbits
	.sectionflags	@""
	.align	4
.nv.constant0._ZN7cutlass13device_kernelINS_4gemm6kernel13GemmUniversalIN4cute5tupleIJiiiiEEENS1_10collective13CollectiveMmaINS1_37MainloopSm90TmaGmmaWarpSpecializedFP8ILi4ENS5_IJNS4_1CILi1EEESB_SB_EEENS1_35KernelTmaWarpSpecializedCooperativeEEENS5_IJNSA_ILi128EEESF_NSA_ILi64EEEEEENS_12float_e5m2_tENS5_IJlSB_lEEESI_SJ_NS4_8TiledMMAINS4_8MMA_AtomIJNS4_4SM904GMMA31MMA_64x128x32_F32E5M2E5M2_SS_TNILNSN_7ScaleInE1ELSP_1EEEEEENS4_6LayoutINS5_IJNSA_ILi2EEESB_SB_EEENS5_IJSB_NSA_ILi0EEESV_EEEEENS5_IJNS4_10UnderscoreESY_SY_EEEEENS4_13SM90_TMA_LOADENS4_14ComposedLayoutINS4_7SwizzleILi2ELi4ELi3EEENS4_18smem_ptr_flag_bitsILi8EEENSS_INS5_IJNSA_ILi8EEESG_EEENS5_IJSG_SB_EEEEEEEvNS4_8identityES11_S1B_vS1C_EENS_8epilogue10collective6detail29Sm90TmaWarpSpecializedAdapterINS1F_15DefaultEpilogueISI_SJ_SJ_NS1E_6thread17LinearCombinationISI_Li1EffLNS1J_9ScaleType4KindE0ELNS_15FloatRoundStyleE2ESI_EENS1_15EpilogueDefaultEEEEEvvEEEEvNT_6ParamsE:
	.zero		1664


//--------------------- SYMBOLS --------------------------

	.type		.nv.reservedSmem.offset0,@object
	.size		.nv.reservedSmem.offset0,0x4
